//
// Generated by NVIDIA NVVM Compiler
//
// Compiler Build ID: CL-36424714
// Cuda compilation tools, release 13.0, V13.0.88
// Based on NVVM 20.0.0
//

.version 9.0
.target sm_100
.address_size 64

	// .globl	_Z20CudaFloatArray_PrintPfi
.extern .func  (.param .b32 func_retval0) vprintf
(
	.param .b64 vprintf_param_0,
	.param .b64 vprintf_param_1
)
;
.global .align 1 .b8 $str[4] = {37, 103, 32};
.global .align 1 .b8 $str$1[2] = {10};
.global .align 1 .b8 $str$2[9] = {115, 105, 122, 101, 61, 37, 100, 10};
.global .align 1 .b8 $str$3[23] = {67, 117, 100, 97, 70, 108, 111, 97, 116, 65, 114, 114, 97, 121, 95, 80, 114, 105, 110, 116, 58, 10};
.global .align 1 .b8 $str$4[24] = {67, 117, 100, 97, 65, 114, 114, 97, 121, 49, 68, 95, 71, 80, 85, 95, 80, 114, 105, 110, 116, 58, 10};

.visible .entry _Z20CudaFloatArray_PrintPfi(
	.param .u64 .ptr .align 1 _Z20CudaFloatArray_PrintPfi_param_0,
	.param .u32 _Z20CudaFloatArray_PrintPfi_param_1
)
{
	.local .align 8 .b8 	__local_depot0[8];
	.reg .b64 	%SP;
	.reg .b64 	%SPL;
	.reg .pred 	%p<10>;
	.reg .b32 	%r<67>;
	.reg .b32 	%f<30>;
	.reg .b64 	%rd<57>;
	.reg .b64 	%fd<30>;

	mov.u64 	%SPL, __local_depot0;
	cvta.local.u64 	%SP, %SPL;
	ld.param.u64 	%rd21, [_Z20CudaFloatArray_PrintPfi_param_0];
	ld.param.u32 	%r1, [_Z20CudaFloatArray_PrintPfi_param_1];
	cvta.to.global.u64 	%rd1, %rd21;
	mov.u64 	%rd22, $str$3;
	cvta.global.u64 	%rd23, %rd22;
	{ // callseq 0, 0
	.param .b64 param0;
	st.param.b64 	[param0], %rd23;
	.param .b64 param1;
	st.param.b64 	[param1], 0;
	.param .b32 retval0;
	call.uni (retval0), 
	vprintf, 
	(
	param0, 
	param1
	);
	ld.param.b32 	%r2, [retval0];
	} // callseq 0
	cvt.s64.s32 	%rd2, %r1;
	setp.eq.s32 	%p1, %r1, 0;
	@%p1 bra 	$L__BB0_13;
	setp.lt.u32 	%p2, %r1, 16;
	mov.b64 	%rd53, 0;
	@%p2 bra 	$L__BB0_4;
	and.b64  	%rd53, %rd2, -16;
	add.s64 	%rd50, %rd1, 32;
	add.u64 	%rd25, %SP, 0;
	mov.u64 	%rd51, %rd53;
$L__BB0_3:
	.pragma "nounroll";
	ld.global.f32 	%f1, [%rd50+-32];
	cvt.f64.f32 	%fd1, %f1;
	cvta.to.local.u64 	%rd26, %rd25;
	st.local.f64 	[%rd26], %fd1;
	mov.u64 	%rd27, $str;
	cvta.global.u64 	%rd28, %rd27;
	{ // callseq 1, 0
	.param .b64 param0;
	st.param.b64 	[param0], %rd28;
	.param .b64 param1;
	st.param.b64 	[param1], %rd25;
	.param .b32 retval0;
	call.uni (retval0), 
	vprintf, 
	(
	param0, 
	param1
	);
	ld.param.b32 	%r4, [retval0];
	} // callseq 1
	ld.global.f32 	%f2, [%rd50+-28];
	cvt.f64.f32 	%fd2, %f2;
	st.local.f64 	[%rd26], %fd2;
	{ // callseq 2, 0
	.param .b64 param0;
	st.param.b64 	[param0], %rd28;
	.param .b64 param1;
	st.param.b64 	[param1], %rd25;
	.param .b32 retval0;
	call.uni (retval0), 
	vprintf, 
	(
	param0, 
	param1
	);
	ld.param.b32 	%r6, [retval0];
	} // callseq 2
	ld.global.f32 	%f3, [%rd50+-24];
	cvt.f64.f32 	%fd3, %f3;
	st.local.f64 	[%rd26], %fd3;
	{ // callseq 3, 0
	.param .b64 param0;
	st.param.b64 	[param0], %rd28;
	.param .b64 param1;
	st.param.b64 	[param1], %rd25;
	.param .b32 retval0;
	call.uni (retval0), 
	vprintf, 
	(
	param0, 
	param1
	);
	ld.param.b32 	%r8, [retval0];
	} // callseq 3
	ld.global.f32 	%f4, [%rd50+-20];
	cvt.f64.f32 	%fd4, %f4;
	st.local.f64 	[%rd26], %fd4;
	{ // callseq 4, 0
	.param .b64 param0;
	st.param.b64 	[param0], %rd28;
	.param .b64 param1;
	st.param.b64 	[param1], %rd25;
	.param .b32 retval0;
	call.uni (retval0), 
	vprintf, 
	(
	param0, 
	param1
	);
	ld.param.b32 	%r10, [retval0];
	} // callseq 4
	ld.global.f32 	%f5, [%rd50+-16];
	cvt.f64.f32 	%fd5, %f5;
	st.local.f64 	[%rd26], %fd5;
	{ // callseq 5, 0
	.param .b64 param0;
	st.param.b64 	[param0], %rd28;
	.param .b64 param1;
	st.param.b64 	[param1], %rd25;
	.param .b32 retval0;
	call.uni (retval0), 
	vprintf, 
	(
	param0, 
	param1
	);
	ld.param.b32 	%r12, [retval0];
	} // callseq 5
	ld.global.f32 	%f6, [%rd50+-12];
	cvt.f64.f32 	%fd6, %f6;
	st.local.f64 	[%rd26], %fd6;
	{ // callseq 6, 0
	.param .b64 param0;
	st.param.b64 	[param0], %rd28;
	.param .b64 param1;
	st.param.b64 	[param1], %rd25;
	.param .b32 retval0;
	call.uni (retval0), 
	vprintf, 
	(
	param0, 
	param1
	);
	ld.param.b32 	%r14, [retval0];
	} // callseq 6
	ld.global.f32 	%f7, [%rd50+-8];
	cvt.f64.f32 	%fd7, %f7;
	st.local.f64 	[%rd26], %fd7;
	{ // callseq 7, 0
	.param .b64 param0;
	st.param.b64 	[param0], %rd28;
	.param .b64 param1;
	st.param.b64 	[param1], %rd25;
	.param .b32 retval0;
	call.uni (retval0), 
	vprintf, 
	(
	param0, 
	param1
	);
	ld.param.b32 	%r16, [retval0];
	} // callseq 7
	ld.global.f32 	%f8, [%rd50+-4];
	cvt.f64.f32 	%fd8, %f8;
	st.local.f64 	[%rd26], %fd8;
	{ // callseq 8, 0
	.param .b64 param0;
	st.param.b64 	[param0], %rd28;
	.param .b64 param1;
	st.param.b64 	[param1], %rd25;
	.param .b32 retval0;
	call.uni (retval0), 
	vprintf, 
	(
	param0, 
	param1
	);
	ld.param.b32 	%r18, [retval0];
	} // callseq 8
	ld.global.f32 	%f9, [%rd50];
	cvt.f64.f32 	%fd9, %f9;
	st.local.f64 	[%rd26], %fd9;
	{ // callseq 9, 0
	.param .b64 param0;
	st.param.b64 	[param0], %rd28;
	.param .b64 param1;
	st.param.b64 	[param1], %rd25;
	.param .b32 retval0;
	call.uni (retval0), 
	vprintf, 
	(
	param0, 
	param1
	);
	ld.param.b32 	%r20, [retval0];
	} // callseq 9
	ld.global.f32 	%f10, [%rd50+4];
	cvt.f64.f32 	%fd10, %f10;
	st.local.f64 	[%rd26], %fd10;
	{ // callseq 10, 0
	.param .b64 param0;
	st.param.b64 	[param0], %rd28;
	.param .b64 param1;
	st.param.b64 	[param1], %rd25;
	.param .b32 retval0;
	call.uni (retval0), 
	vprintf, 
	(
	param0, 
	param1
	);
	ld.param.b32 	%r22, [retval0];
	} // callseq 10
	ld.global.f32 	%f11, [%rd50+8];
	cvt.f64.f32 	%fd11, %f11;
	st.local.f64 	[%rd26], %fd11;
	{ // callseq 11, 0
	.param .b64 param0;
	st.param.b64 	[param0], %rd28;
	.param .b64 param1;
	st.param.b64 	[param1], %rd25;
	.param .b32 retval0;
	call.uni (retval0), 
	vprintf, 
	(
	param0, 
	param1
	);
	ld.param.b32 	%r24, [retval0];
	} // callseq 11
	ld.global.f32 	%f12, [%rd50+12];
	cvt.f64.f32 	%fd12, %f12;
	st.local.f64 	[%rd26], %fd12;
	{ // callseq 12, 0
	.param .b64 param0;
	st.param.b64 	[param0], %rd28;
	.param .b64 param1;
	st.param.b64 	[param1], %rd25;
	.param .b32 retval0;
	call.uni (retval0), 
	vprintf, 
	(
	param0, 
	param1
	);
	ld.param.b32 	%r26, [retval0];
	} // callseq 12
	ld.global.f32 	%f13, [%rd50+16];
	cvt.f64.f32 	%fd13, %f13;
	st.local.f64 	[%rd26], %fd13;
	{ // callseq 13, 0
	.param .b64 param0;
	st.param.b64 	[param0], %rd28;
	.param .b64 param1;
	st.param.b64 	[param1], %rd25;
	.param .b32 retval0;
	call.uni (retval0), 
	vprintf, 
	(
	param0, 
	param1
	);
	ld.param.b32 	%r28, [retval0];
	} // callseq 13
	ld.global.f32 	%f14, [%rd50+20];
	cvt.f64.f32 	%fd14, %f14;
	st.local.f64 	[%rd26], %fd14;
	{ // callseq 14, 0
	.param .b64 param0;
	st.param.b64 	[param0], %rd28;
	.param .b64 param1;
	st.param.b64 	[param1], %rd25;
	.param .b32 retval0;
	call.uni (retval0), 
	vprintf, 
	(
	param0, 
	param1
	);
	ld.param.b32 	%r30, [retval0];
	} // callseq 14
	ld.global.f32 	%f15, [%rd50+24];
	cvt.f64.f32 	%fd15, %f15;
	st.local.f64 	[%rd26], %fd15;
	{ // callseq 15, 0
	.param .b64 param0;
	st.param.b64 	[param0], %rd28;
	.param .b64 param1;
	st.param.b64 	[param1], %rd25;
	.param .b32 retval0;
	call.uni (retval0), 
	vprintf, 
	(
	param0, 
	param1
	);
	ld.param.b32 	%r32, [retval0];
	} // callseq 15
	ld.global.f32 	%f16, [%rd50+28];
	cvt.f64.f32 	%fd16, %f16;
	st.local.f64 	[%rd26], %fd16;
	{ // callseq 16, 0
	.param .b64 param0;
	st.param.b64 	[param0], %rd28;
	.param .b64 param1;
	st.param.b64 	[param1], %rd25;
	.param .b32 retval0;
	call.uni (retval0), 
	vprintf, 
	(
	param0, 
	param1
	);
	ld.param.b32 	%r34, [retval0];
	} // callseq 16
	add.s64 	%rd51, %rd51, -16;
	add.s64 	%rd50, %rd50, 64;
	setp.ne.s64 	%p3, %rd51, 0;
	@%p3 bra 	$L__BB0_3;
$L__BB0_4:
	and.b32  	%r36, %r1, 15;
	setp.eq.s32 	%p4, %r36, 0;
	@%p4 bra 	$L__BB0_13;
	add.u64 	%rd29, %SP, 0;
	add.u64 	%rd10, %SPL, 0;
	and.b64  	%rd30, %rd2, 15;
	add.s64 	%rd31, %rd30, -1;
	setp.lt.u64 	%p5, %rd31, 7;
	@%p5 bra 	$L__BB0_7;
	shl.b64 	%rd32, %rd53, 2;
	add.s64 	%rd33, %rd1, %rd32;
	ld.global.f32 	%f17, [%rd33];
	cvt.f64.f32 	%fd17, %f17;
	st.local.f64 	[%rd10], %fd17;
	mov.u64 	%rd34, $str;
	cvta.global.u64 	%rd35, %rd34;
	{ // callseq 17, 0
	.param .b64 param0;
	st.param.b64 	[param0], %rd35;
	.param .b64 param1;
	st.param.b64 	[param1], %rd29;
	.param .b32 retval0;
	call.uni (retval0), 
	vprintf, 
	(
	param0, 
	param1
	);
	ld.param.b32 	%r37, [retval0];
	} // callseq 17
	ld.global.f32 	%f18, [%rd33+4];
	cvt.f64.f32 	%fd18, %f18;
	st.local.f64 	[%rd10], %fd18;
	{ // callseq 18, 0
	.param .b64 param0;
	st.param.b64 	[param0], %rd35;
	.param .b64 param1;
	st.param.b64 	[param1], %rd29;
	.param .b32 retval0;
	call.uni (retval0), 
	vprintf, 
	(
	param0, 
	param1
	);
	ld.param.b32 	%r39, [retval0];
	} // callseq 18
	ld.global.f32 	%f19, [%rd33+8];
	cvt.f64.f32 	%fd19, %f19;
	st.local.f64 	[%rd10], %fd19;
	{ // callseq 19, 0
	.param .b64 param0;
	st.param.b64 	[param0], %rd35;
	.param .b64 param1;
	st.param.b64 	[param1], %rd29;
	.param .b32 retval0;
	call.uni (retval0), 
	vprintf, 
	(
	param0, 
	param1
	);
	ld.param.b32 	%r41, [retval0];
	} // callseq 19
	ld.global.f32 	%f20, [%rd33+12];
	cvt.f64.f32 	%fd20, %f20;
	st.local.f64 	[%rd10], %fd20;
	{ // callseq 20, 0
	.param .b64 param0;
	st.param.b64 	[param0], %rd35;
	.param .b64 param1;
	st.param.b64 	[param1], %rd29;
	.param .b32 retval0;
	call.uni (retval0), 
	vprintf, 
	(
	param0, 
	param1
	);
	ld.param.b32 	%r43, [retval0];
	} // callseq 20
	ld.global.f32 	%f21, [%rd33+16];
	cvt.f64.f32 	%fd21, %f21;
	st.local.f64 	[%rd10], %fd21;
	{ // callseq 21, 0
	.param .b64 param0;
	st.param.b64 	[param0], %rd35;
	.param .b64 param1;
	st.param.b64 	[param1], %rd29;
	.param .b32 retval0;
	call.uni (retval0), 
	vprintf, 
	(
	param0, 
	param1
	);
	ld.param.b32 	%r45, [retval0];
	} // callseq 21
	ld.global.f32 	%f22, [%rd33+20];
	cvt.f64.f32 	%fd22, %f22;
	st.local.f64 	[%rd10], %fd22;
	{ // callseq 22, 0
	.param .b64 param0;
	st.param.b64 	[param0], %rd35;
	.param .b64 param1;
	st.param.b64 	[param1], %rd29;
	.param .b32 retval0;
	call.uni (retval0), 
	vprintf, 
	(
	param0, 
	param1
	);
	ld.param.b32 	%r47, [retval0];
	} // callseq 22
	ld.global.f32 	%f23, [%rd33+24];
	cvt.f64.f32 	%fd23, %f23;
	st.local.f64 	[%rd10], %fd23;
	{ // callseq 23, 0
	.param .b64 param0;
	st.param.b64 	[param0], %rd35;
	.param .b64 param1;
	st.param.b64 	[param1], %rd29;
	.param .b32 retval0;
	call.uni (retval0), 
	vprintf, 
	(
	param0, 
	param1
	);
	ld.param.b32 	%r49, [retval0];
	} // callseq 23
	ld.global.f32 	%f24, [%rd33+28];
	cvt.f64.f32 	%fd24, %f24;
	st.local.f64 	[%rd10], %fd24;
	{ // callseq 24, 0
	.param .b64 param0;
	st.param.b64 	[param0], %rd35;
	.param .b64 param1;
	st.param.b64 	[param1], %rd29;
	.param .b32 retval0;
	call.uni (retval0), 
	vprintf, 
	(
	param0, 
	param1
	);
	ld.param.b32 	%r51, [retval0];
	} // callseq 24
	add.s64 	%rd53, %rd53, 8;
$L__BB0_7:
	and.b32  	%r53, %r1, 7;
	setp.eq.s32 	%p6, %r53, 0;
	@%p6 bra 	$L__BB0_13;
	and.b64  	%rd37, %rd2, 7;
	add.s64 	%rd38, %rd37, -1;
	setp.lt.u64 	%p7, %rd38, 3;
	@%p7 bra 	$L__BB0_10;
	shl.b64 	%rd39, %rd53, 2;
	add.s64 	%rd40, %rd1, %rd39;
	ld.global.f32 	%f25, [%rd40];
	cvt.f64.f32 	%fd25, %f25;
	st.local.f64 	[%rd10], %fd25;
	mov.u64 	%rd41, $str;
	cvta.global.u64 	%rd42, %rd41;
	{ // callseq 25, 0
	.param .b64 param0;
	st.param.b64 	[param0], %rd42;
	.param .b64 param1;
	st.param.b64 	[param1], %rd29;
	.param .b32 retval0;
	call.uni (retval0), 
	vprintf, 
	(
	param0, 
	param1
	);
	ld.param.b32 	%r54, [retval0];
	} // callseq 25
	ld.global.f32 	%f26, [%rd40+4];
	cvt.f64.f32 	%fd26, %f26;
	st.local.f64 	[%rd10], %fd26;
	{ // callseq 26, 0
	.param .b64 param0;
	st.param.b64 	[param0], %rd42;
	.param .b64 param1;
	st.param.b64 	[param1], %rd29;
	.param .b32 retval0;
	call.uni (retval0), 
	vprintf, 
	(
	param0, 
	param1
	);
	ld.param.b32 	%r56, [retval0];
	} // callseq 26
	ld.global.f32 	%f27, [%rd40+8];
	cvt.f64.f32 	%fd27, %f27;
	st.local.f64 	[%rd10], %fd27;
	{ // callseq 27, 0
	.param .b64 param0;
	st.param.b64 	[param0], %rd42;
	.param .b64 param1;
	st.param.b64 	[param1], %rd29;
	.param .b32 retval0;
	call.uni (retval0), 
	vprintf, 
	(
	param0, 
	param1
	);
	ld.param.b32 	%r58, [retval0];
	} // callseq 27
	ld.global.f32 	%f28, [%rd40+12];
	cvt.f64.f32 	%fd28, %f28;
	st.local.f64 	[%rd10], %fd28;
	{ // callseq 28, 0
	.param .b64 param0;
	st.param.b64 	[param0], %rd42;
	.param .b64 param1;
	st.param.b64 	[param1], %rd29;
	.param .b32 retval0;
	call.uni (retval0), 
	vprintf, 
	(
	param0, 
	param1
	);
	ld.param.b32 	%r60, [retval0];
	} // callseq 28
	add.s64 	%rd53, %rd53, 4;
$L__BB0_10:
	and.b32  	%r62, %r1, 3;
	setp.eq.s32 	%p8, %r62, 0;
	@%p8 bra 	$L__BB0_13;
	shl.b64 	%rd44, %rd53, 2;
	add.s64 	%rd56, %rd1, %rd44;
	and.b64  	%rd55, %rd2, 3;
	mov.u64 	%rd45, $str;
$L__BB0_12:
	.pragma "nounroll";
	ld.global.f32 	%f29, [%rd56];
	cvt.f64.f32 	%fd29, %f29;
	st.local.f64 	[%rd10], %fd29;
	cvta.global.u64 	%rd46, %rd45;
	{ // callseq 29, 0
	.param .b64 param0;
	st.param.b64 	[param0], %rd46;
	.param .b64 param1;
	st.param.b64 	[param1], %rd29;
	.param .b32 retval0;
	call.uni (retval0), 
	vprintf, 
	(
	param0, 
	param1
	);
	ld.param.b32 	%r63, [retval0];
	} // callseq 29
	add.s64 	%rd56, %rd56, 4;
	add.s64 	%rd55, %rd55, -1;
	setp.ne.s64 	%p9, %rd55, 0;
	@%p9 bra 	$L__BB0_12;
$L__BB0_13:
	mov.u64 	%rd48, $str$1;
	cvta.global.u64 	%rd49, %rd48;
	{ // callseq 30, 0
	.param .b64 param0;
	st.param.b64 	[param0], %rd49;
	.param .b64 param1;
	st.param.b64 	[param1], 0;
	.param .b32 retval0;
	call.uni (retval0), 
	vprintf, 
	(
	param0, 
	param1
	);
	ld.param.b32 	%r65, [retval0];
	} // callseq 30
	ret;

}
	// .globl	_Z21CudaArray1D_GPU_PrintP7array_t
.visible .entry _Z21CudaArray1D_GPU_PrintP7array_t(
	.param .u64 .ptr .align 1 _Z21CudaArray1D_GPU_PrintP7array_t_param_0
)
{
	.local .align 8 .b8 	__local_depot1[8];
	.reg .b64 	%SP;
	.reg .b64 	%SPL;
	.reg .pred 	%p<3>;
	.reg .b32 	%r<11>;
	.reg .b32 	%f<2>;
	.reg .b64 	%rd<22>;
	.reg .b64 	%fd<2>;

	mov.u64 	%SPL, __local_depot1;
	cvta.local.u64 	%SP, %SPL;
	ld.param.u64 	%rd5, [_Z21CudaArray1D_GPU_PrintP7array_t_param_0];
	cvta.to.global.u64 	%rd1, %rd5;
	add.u64 	%rd6, %SP, 0;
	add.u64 	%rd2, %SPL, 0;
	mov.u64 	%rd7, $str$4;
	cvta.global.u64 	%rd8, %rd7;
	{ // callseq 31, 0
	.param .b64 param0;
	st.param.b64 	[param0], %rd8;
	.param .b64 param1;
	st.param.b64 	[param1], 0;
	.param .b32 retval0;
	call.uni (retval0), 
	vprintf, 
	(
	param0, 
	param1
	);
	ld.param.b32 	%r1, [retval0];
	} // callseq 31
	ld.global.u32 	%r3, [%rd1];
	st.local.u32 	[%rd2], %r3;
	mov.u64 	%rd9, $str$2;
	cvta.global.u64 	%rd10, %rd9;
	{ // callseq 32, 0
	.param .b64 param0;
	st.param.b64 	[param0], %rd10;
	.param .b64 param1;
	st.param.b64 	[param1], %rd6;
	.param .b32 retval0;
	call.uni (retval0), 
	vprintf, 
	(
	param0, 
	param1
	);
	ld.param.b32 	%r4, [retval0];
	} // callseq 32
	ld.global.u32 	%r6, [%rd1];
	setp.eq.s32 	%p1, %r6, 0;
	@%p1 bra 	$L__BB1_3;
	mov.b64 	%rd21, 0;
	mov.u64 	%rd15, $str;
$L__BB1_2:
	ld.global.u64 	%rd12, [%rd1+8];
	shl.b64 	%rd13, %rd21, 2;
	add.s64 	%rd14, %rd12, %rd13;
	ld.f32 	%f1, [%rd14];
	cvt.f64.f32 	%fd1, %f1;
	st.local.f64 	[%rd2], %fd1;
	cvta.global.u64 	%rd16, %rd15;
	{ // callseq 33, 0
	.param .b64 param0;
	st.param.b64 	[param0], %rd16;
	.param .b64 param1;
	st.param.b64 	[param1], %rd6;
	.param .b32 retval0;
	call.uni (retval0), 
	vprintf, 
	(
	param0, 
	param1
	);
	ld.param.b32 	%r7, [retval0];
	} // callseq 33
	add.s64 	%rd21, %rd21, 1;
	ld.global.s32 	%rd18, [%rd1];
	setp.lt.u64 	%p2, %rd21, %rd18;
	@%p2 bra 	$L__BB1_2;
$L__BB1_3:
	mov.u64 	%rd19, $str$1;
	cvta.global.u64 	%rd20, %rd19;
	{ // callseq 34, 0
	.param .b64 param0;
	st.param.b64 	[param0], %rd20;
	.param .b64 param1;
	st.param.b64 	[param1], 0;
	.param .b32 retval0;
	call.uni (retval0), 
	vprintf, 
	(
	param0, 
	param1
	);
	ld.param.b32 	%r9, [retval0];
	} // callseq 34
	ret;

}
	// .globl	_Z21CudaArray1D_AddNumberP7array_tf
.visible .entry _Z21CudaArray1D_AddNumberP7array_tf(
	.param .u64 .ptr .align 1 _Z21CudaArray1D_AddNumberP7array_tf_param_0,
	.param .f32 _Z21CudaArray1D_AddNumberP7array_tf_param_1
)
{
	.reg .b32 	%r<5>;
	.reg .b32 	%f<4>;
	.reg .b64 	%rd<7>;

	ld.param.u64 	%rd1, [_Z21CudaArray1D_AddNumberP7array_tf_param_0];
	ld.param.f32 	%f1, [_Z21CudaArray1D_AddNumberP7array_tf_param_1];
	cvta.to.global.u64 	%rd2, %rd1;
	mov.u32 	%r1, %tid.x;
	mov.u32 	%r2, %ctaid.x;
	mov.u32 	%r3, %ntid.x;
	mad.lo.s32 	%r4, %r2, %r3, %r1;
	ld.global.u64 	%rd3, [%rd2+8];
	cvta.to.global.u64 	%rd4, %rd3;
	mul.wide.s32 	%rd5, %r4, 4;
	add.s64 	%rd6, %rd4, %rd5;
	ld.global.f32 	%f2, [%rd6];
	add.f32 	%f3, %f1, %f2;
	st.global.f32 	[%rd6], %f3;
	ret;

}


// ===== COMPILED SASS (sm_100) =====

	.target	sm_100

	.elftype	@"ET_EXEC"


//--------------------- .note.nv.tkinfo           --------------------------
	.section	.note.nv.tkinfo,"",@"SHT_NOTE"
	.sectionflags	@"SHF_NOTE_NV_TKINFO"
	.tkinfo
        /*0018*/ 	.word	0x00000002
        /*0030*/ 	.string	""
        /*0030*/ 	.string	"ptxas"
        /*0030*/ 	.string	"Cuda compilation tools, release 13.0, V13.0.88"
        /*0030*/ 	.string	"Build cuda_13.0.r13.0/compiler.36424714_0"
        /*0030*/ 	.string	"-arch sm_100 -m 64 "



//--------------------- .note.nv.cuinfo           --------------------------
	.section	.note.nv.cuinfo,"",@"SHT_NOTE"
	.sectionflags	@"SHF_NOTE_NV_CUINFO"
        /*0018*/ 	.short	0x0002
        /*001a*/ 	.short	0x0064
        /*001c*/ 	.short	0x0082
	.zero		2


//--------------------- .nv.info                  --------------------------
	.section	.nv.info,"",@"SHT_CUDA_INFO"
	.align	4


	//----- nvinfo : EIATTR_REGCOUNT
	.align		4
        /*0000*/ 	.byte	0x04, 0x2f
        /*0002*/ 	.short	(.L_6 - .L_5)
	.align		4
.L_5:
        /*0004*/ 	.word	index@(_Z20CudaFloatArray_PrintPfi)
        /*0008*/ 	.word	0x00000020


	//----- nvinfo : EIATTR_FRAME_SIZE
	.align		4
.L_6:
        /*000c*/ 	.byte	0x04, 0x11
        /*000e*/ 	.short	(.L_8 - .L_7)
	.align		4
.L_7:
        /*0010*/ 	.word	index@(_Z20CudaFloatArray_PrintPfi)
        /*0014*/ 	.word	0x00000008


	//----- nvinfo : EIATTR_REGCOUNT
	.align		4
.L_8:
        /*0018*/ 	.byte	0x04, 0x2f
        /*001a*/ 	.short	(.L_10 - .L_9)
	.align		4
.L_9:
        /*001c*/ 	.word	index@(_Z21CudaArray1D_GPU_PrintP7array_t)
        /*0020*/ 	.word	0x00000018


	//----- nvinfo : EIATTR_FRAME_SIZE
	.align		4
.L_10:
        /*0024*/ 	.byte	0x04, 0x11
        /*0026*/ 	.short	(.L_12 - .L_11)
	.align		4
.L_11:
        /*0028*/ 	.word	index@(_Z21CudaArray1D_GPU_PrintP7array_t)
        /*002c*/ 	.word	0x00000008


	//----- nvinfo : EIATTR_REGCOUNT
	.align		4
.L_12:
        /*0030*/ 	.byte	0x04, 0x2f
        /*0032*/ 	.short	(.L_14 - .L_13)
	.align		4
.L_13:
        /*0034*/ 	.word	index@(_Z21CudaArray1D_AddNumberP7array_tf)
        /*0038*/ 	.word	0x0000000a


	//----- nvinfo : EIATTR_FRAME_SIZE
	.align		4
.L_14:
        /*003c*/ 	.byte	0x04, 0x11
        /*003e*/ 	.short	(.L_16 - .L_15)
	.align		4
.L_15:
        /*0040*/ 	.word	index@(_Z21CudaArray1D_AddNumberP7array_tf)
        /*0044*/ 	.word	0x00000000


	//----- nvinfo : EIATTR_MIN_STACK_SIZE
	.align		4
.L_16:
        /*0048*/ 	.byte	0x04, 0x12
        /*004a*/ 	.short	(.L_18 - .L_17)
	.align		4
.L_17:
        /*004c*/ 	.word	index@(_Z21CudaArray1D_AddNumberP7array_tf)
        /*0050*/ 	.word	0x00000000


	//----- nvinfo : EIATTR_MIN_STACK_SIZE
	.align		4
.L_18:
        /*0054*/ 	.byte	0x04, 0x12
        /*0056*/ 	.short	(.L_20 - .L_19)
	.align		4
.L_19:
        /*0058*/ 	.word	index@(_Z21CudaArray1D_GPU_PrintP7array_t)
        /*005c*/ 	.word	0x00000008


	//----- nvinfo : EIATTR_MIN_STACK_SIZE
	.align		4
.L_20:
        /*0060*/ 	.byte	0x04, 0x12
        /*0062*/ 	.short	(.L_22 - .L_21)
	.align		4
.L_21:
        /*0064*/ 	.word	index@(_Z20CudaFloatArray_PrintPfi)
        /*0068*/ 	.word	0x00000008
.L_22:


//--------------------- .nv.compat                --------------------------
	.section	.nv.compat,"",@"SHT_CUDA_COMPAT_INFO"
	.align	4
        /*0000*/ 	.byte	0x02, 0x09, 0x00, 0x00, 0x02, 0x02, 0x01, 0x00, 0x02, 0x05, 0x05, 0x00, 0x03, 0x07, 0x01, 0x01
        /*0010*/ 	.byte	0x02, 0x03, 0x00, 0x00, 0x02, 0x06, 0x01, 0x00, 0x04, 0x0b, 0x08, 0x00, 0x09, 0x00, 0x00, 0x00
        /*0020*/ 	.byte	0x00, 0x00, 0x00, 0x00


//--------------------- .nv.info._Z21CudaArray1D_AddNumberP7array_tf --------------------------
	.section	.nv.info._Z21CudaArray1D_AddNumberP7array_tf,"",@"SHT_CUDA_INFO"
	.sectionflags	@""
	.align	4


	//----- nvinfo : EIATTR_CUDA_API_VERSION
	.align		4
        /*0000*/ 	.byte	0x04, 0x37
        /*0002*/ 	.short	(.L_24 - .L_23)
.L_23:
        /*0004*/ 	.word	0x00000082


	//----- nvinfo : EIATTR_KPARAM_INFO
	.align		4
.L_24:
        /*0008*/ 	.byte	0x04, 0x17
        /*000a*/ 	.short	(.L_26 - .L_25)
.L_25:
        /*000c*/ 	.word	0x00000000
        /*0010*/ 	.short	0x0001
        /*0012*/ 	.short	0x0008
        /*0014*/ 	.byte	0x00, 0xf0, 0x11, 0x00


	//----- nvinfo : EIATTR_KPARAM_INFO
	.align		4
.L_26:
        /*0018*/ 	.byte	0x04, 0x17
        /*001a*/ 	.short	(.L_28 - .L_27)
.L_27:
        /*001c*/ 	.word	0x00000000
        /*0020*/ 	.short	0x0000
        /*0022*/ 	.short	0x0000
        /*0024*/ 	.byte	0x00, 0xf5, 0x21, 0x00


	//----- nvinfo : EIATTR_SPARSE_MMA_MASK
	.align		4
.L_28:
        /*0028*/ 	.byte	0x03, 0x50
        /*002a*/ 	.short	0x0000


	//----- nvinfo : EIATTR_MAXREG_COUNT
	.align		4
        /*002c*/ 	.byte	0x03, 0x1b
        /*002e*/ 	.short	0x00ff


	//----- nvinfo : EIATTR_MERCURY_ISA_VERSION
	.align		4
        /*0030*/ 	.byte	0x03, 0x5f
        /*0032*/ 	.short	0x0101


	//----- nvinfo : EIATTR_VRC_CTA_INIT_COUNT
	.align		4
        /*0034*/ 	.byte	0x02, 0x4a
	.zero		1
	.zero		1


	//----- nvinfo : EIATTR_EXIT_INSTR_OFFSETS
	.align		4
        /*0038*/ 	.byte	0x04, 0x1c
        /*003a*/ 	.short	(.L_30 - .L_29)


	//   ....[0]....
.L_29:
        /*003c*/ 	.word	0x000000d0


	//----- nvinfo : EIATTR_CBANK_PARAM_SIZE
	.align		4
.L_30:
        /*0040*/ 	.byte	0x03, 0x19
        /*0042*/ 	.short	0x000c


	//----- nvinfo : EIATTR_PARAM_CBANK
	.align		4
        /*0044*/ 	.byte	0x04, 0x0a
        /*0046*/ 	.short	(.L_32 - .L_31)
	.align		4
.L_31:
        /*0048*/ 	.word	index@(.nv.constant0._Z21CudaArray1D_AddNumberP7array_tf)
        /*004c*/ 	.short	0x0380
        /*004e*/ 	.short	0x000c


	//----- nvinfo : EIATTR_SW_WAR
	.align		4
.L_32:
        /*0050*/ 	.byte	0x04, 0x36
        /*0052*/ 	.short	(.L_34 - .L_33)
.L_33:
        /*0054*/ 	.word	0x00000008
.L_34:


//--------------------- .nv.info._Z21CudaArray1D_GPU_PrintP7array_t --------------------------
	.section	.nv.info._Z21CudaArray1D_GPU_PrintP7array_t,"",@"SHT_CUDA_INFO"
	.sectionflags	@""
	.align	4


	//----- nvinfo : EIATTR_CUDA_API_VERSION
	.align		4
        /*0000*/ 	.byte	0x04, 0x37
        /*0002*/ 	.short	(.L_36 - .L_35)
.L_35:
        /*0004*/ 	.word	0x00000082


	//----- nvinfo : EIATTR_KPARAM_INFO
	.align		4
.L_36:
        /*0008*/ 	.byte	0x04, 0x17
        /*000a*/ 	.short	(.L_38 - .L_37)
.L_37:
        /*000c*/ 	.word	0x00000000
        /*0010*/ 	.short	0x0000
        /*0012*/ 	.short	0x0000
        /*0014*/ 	.byte	0x00, 0xf5, 0x21, 0x00


	//----- nvinfo : EIATTR_SPARSE_MMA_MASK
	.align		4
.L_38:
        /*0018*/ 	.byte	0x03, 0x50
        /*001a*/ 	.short	0x0000


	//----- nvinfo : EIATTR_MAXREG_COUNT
	.align		4
        /*001c*/ 	.byte	0x03, 0x1b
        /*001e*/ 	.short	0x00ff


	//----- nvinfo : EIATTR_EXTERNS
	.align		4
        /*0020*/ 	.byte	0x04, 0x0f
        /*0022*/ 	.short	(.L_40 - .L_39)


	//   ....[0]....
	.align		4
.L_39:
        /*0024*/ 	.word	index@(vprintf)


	//----- nvinfo : EIATTR_MERCURY_ISA_VERSION
	.align		4
.L_40:
        /*0028*/ 	.byte	0x03, 0x5f
        /*002a*/ 	.short	0x0101


	//----- nvinfo : EIATTR_VRC_CTA_INIT_COUNT
	.align		4
        /*002c*/ 	.byte	0x02, 0x4a
	.zero		1
	.zero		1


	//----- nvinfo : EIATTR_SYSCALL_OFFSETS
	.align		4
        /*0030*/ 	.byte	0x04, 0x46
        /*0032*/ 	.short	(.L_42 - .L_41)


	//   ....[0]....
.L_41:
        /*0034*/ 	.word	0x000000e0


	//   ....[1]....
        /*0038*/ 	.word	0x00000190


	//   ....[2]....
        /*003c*/ 	.word	0x00000300


	//   ....[3]....
        /*0040*/ 	.word	0x00000410


	//----- nvinfo : EIATTR_EXIT_INSTR_OFFSETS
	.align		4
.L_42:
        /*0044*/ 	.byte	0x04, 0x1c
        /*0046*/ 	.short	(.L_44 - .L_43)


	//   ....[0]....
.L_43:
        /*0048*/ 	.word	0x00000420


	//----- nvinfo : EIATTR_CRS_STACK_SIZE
	.align		4
.L_44:
        /*004c*/ 	.byte	0x04, 0x1e
        /*004e*/ 	.short	(.L_46 - .L_45)
.L_45:
        /*0050*/ 	.word	0x00000000


	//----- nvinfo : EIATTR_CBANK_PARAM_SIZE
	.align		4
.L_46:
        /*0054*/ 	.byte	0x03, 0x19
        /*0056*/ 	.short	0x0008


	//----- nvinfo : EIATTR_PARAM_CBANK
	.align		4
        /*0058*/ 	.byte	0x04, 0x0a
        /*005a*/ 	.short	(.L_48 - .L_47)
	.align		4
.L_47:
        /*005c*/ 	.word	index@(.nv.constant0._Z21CudaArray1D_GPU_PrintP7array_t)
        /*0060*/ 	.short	0x0380
        /*0062*/ 	.short	0x0008


	//----- nvinfo : EIATTR_SW_WAR
	.align		4
.L_48:
        /*0064*/ 	.byte	0x04, 0x36
        /*0066*/ 	.short	(.L_50 - .L_49)
.L_49:
        /*0068*/ 	.word	0x00000008
.L_50:


//--------------------- .nv.info._Z20CudaFloatArray_PrintPfi --------------------------
	.section	.nv.info._Z20CudaFloatArray_PrintPfi,"",@"SHT_CUDA_INFO"
	.sectionflags	@""
	.align	4


	//----- nvinfo : EIATTR_CUDA_API_VERSION
	.align		4
        /*0000*/ 	.byte	0x04, 0x37
        /*0002*/ 	.short	(.L_52 - .L_51)
.L_51:
        /*0004*/ 	.word	0x00000082


	//----- nvinfo : EIATTR_KPARAM_INFO
	.align		4
.L_52:
        /*0008*/ 	.byte	0x04, 0x17
        /*000a*/ 	.short	(.L_54 - .L_53)
.L_53:
        /*000c*/ 	.word	0x00000000
        /*0010*/ 	.short	0x0001
        /*0012*/ 	.short	0x0008
        /*0014*/ 	.byte	0x00, 0xf0, 0x11, 0x00


	//----- nvinfo : EIATTR_KPARAM_INFO
	.align		4
.L_54:
        /*0018*/ 	.byte	0x04, 0x17
        /*001a*/ 	.short	(.L_56 - .L_55)
.L_55:
        /*001c*/ 	.word	0x00000000
        /*0020*/ 	.short	0x0000
        /*0022*/ 	.short	0x0000
        /*0024*/ 	.byte	0x00, 0xf5, 0x21, 0x00


	//----- nvinfo : EIATTR_SPARSE_MMA_MASK
	.align		4
.L_56:
        /*0028*/ 	.byte	0x03, 0x50
        /*002a*/ 	.short	0x0000


	//----- nvinfo : EIATTR_MAXREG_COUNT
	.align		4
        /*002c*/ 	.byte	0x03, 0x1b
        /*002e*/ 	.short	0x00ff


	//----- nvinfo : EIATTR_EXTERNS
	.align		4
        /*0030*/ 	.byte	0x04, 0x0f
        /*0032*/ 	.short	(.L_58 - .L_57)


	//   ....[0]....
	.align		4
.L_57:
        /*0034*/ 	.word	index@(vprintf)


	//----- nvinfo : EIATTR_MERCURY_ISA_VERSION
	.align		4
.L_58:
        /*0038*/ 	.byte	0x03, 0x5f
        /*003a*/ 	.short	0x0101


	//----- nvinfo : EIATTR_VRC_CTA_INIT_COUNT
	.align		4
        /*003c*/ 	.byte	0x02, 0x4a
	.zero		1
	.zero		1


	//----- nvinfo : EIATTR_SYSCALL_OFFSETS
	.align		4
        /*0040*/ 	.byte	0x04, 0x46
        /*0042*/ 	.short	(.L_60 - .L_59)


	//   ....[0]....
.L_59:
        /*0044*/ 	.word	0x000000d0


	//   ....[1]....
        /*0048*/ 	.word	0x00000360


	//   ....[2]....
        /*004c*/ 	.word	0x00000440


	//   ....[3]....
        /*0050*/ 	.word	0x00000510


	//   ....[4]....
        /*0054*/ 	.word	0x000005e0


	//   ....[5]....
        /*0058*/ 	.word	0x000006b0


	//   ....[6]....
        /*005c*/ 	.word	0x00000780


	//   ....[7]....
        /*0060*/ 	.word	0x00000850


	//   ....[8]....
        /*0064*/ 	.word	0x00000920


	//   ....[9]....
        /*0068*/ 	.word	0x000009f0


	//   ....[10]....
        /*006c*/ 	.word	0x00000ac0


	//   ....[11]....
        /*0070*/ 	.word	0x00000b90


	//   ....[12]....
        /*0074*/ 	.word	0x00000c60


	//   ....[13]....
        /*0078*/ 	.word	0x00000d30


	//   ....[14]....
        /*007c*/ 	.word	0x00000e00


	//   ....[15]....
        /*0080*/ 	.word	0x00000ed0


	//   ....[16]....
        /*0084*/ 	.word	0x00000fa0


	//   ....[17]....
        /*0088*/ 	.word	0x000011a0


	//   ....[18]....
        /*008c*/ 	.word	0x00001270


	//   ....[19]....
        /*0090*/ 	.word	0x00001340


	//   ....[20]....
        /*0094*/ 	.word	0x00001410


	//   ....[21]....
        /*0098*/ 	.word	0x000014e0


	//   ....[22]....
        /*009c*/ 	.word	0x000015b0


	//   ....[23]....
        /*00a0*/ 	.word	0x00001680


	//   ....[24]....
        /*00a4*/ 	.word	0x00001750


	//   ....[25]....
        /*00a8*/ 	.word	0x00001910


	//   ....[26]....
        /*00ac*/ 	.word	0x000019e0


	//   ....[27]....
        /*00b0*/ 	.word	0x00001ab0


	//   ....[28]....
        /*00b4*/ 	.word	0x00001b80


	//   ....[29]....
        /*00b8*/ 	.word	0x00001d60


	//   ....[30]....
        /*00bc*/ 	.word	0x00001e30


	//----- nvinfo : EIATTR_EXIT_INSTR_OFFSETS
	.align		4
.L_60:
        /*00c0*/ 	.byte	0x04, 0x1c
        /*00c2*/ 	.short	(.L_62 - .L_61)


	//   ....[0]....
.L_61:
        /*00c4*/ 	.word	0x00001e40


	//----- nvinfo : EIATTR_CRS_STACK_SIZE
	.align		4
.L_62:
        /*00c8*/ 	.byte	0x04, 0x1e
        /*00ca*/ 	.short	(.L_64 - .L_63)
.L_63:
        /*00cc*/ 	.word	0x00000000


	//----- nvinfo : EIATTR_CBANK_PARAM_SIZE
	.align		4
.L_64:
        /*00d0*/ 	.byte	0x03, 0x19
        /*00d2*/ 	.short	0x000c


	//----- nvinfo : EIATTR_PARAM_CBANK
	.align		4
        /*00d4*/ 	.byte	0x04, 0x0a
        /*00d6*/ 	.short	(.L_66 - .L_65)
	.align		4
.L_65:
        /*00d8*/ 	.word	index@(.nv.constant0._Z20CudaFloatArray_PrintPfi)
        /*00dc*/ 	.short	0x0380
        /*00de*/ 	.short	0x000c


	//----- nvinfo : EIATTR_SW_WAR
	.align		4
.L_66:
        /*00e0*/ 	.byte	0x04, 0x36
        /*00e2*/ 	.short	(.L_68 - .L_67)
.L_67:
        /*00e4*/ 	.word	0x00000008
.L_68:


//--------------------- .nv.callgraph             --------------------------
	.section	.nv.callgraph,"",@"SHT_CUDA_CALLGRAPH"
	.align	4
	.sectionentsize	8
	.align		4
        /*0000*/ 	.word	0x00000000
	.align		4
        /*0004*/ 	.word	0xffffffff
	.align		4
        /*0008*/ 	.word	index@(_Z21CudaArray1D_GPU_PrintP7array_t)
	.align		4
        /*000c*/ 	.word	index@(vprintf)
	.align		4
        /*0010*/ 	.word	index@(_Z20CudaFloatArray_PrintPfi)
	.align		4
        /*0014*/ 	.word	index@(vprintf)
	.align		4
        /*0018*/ 	.word	0x00000000
	.align		4
        /*001c*/ 	.word	0xfffffffe
	.align		4
        /*0020*/ 	.word	0x00000000
	.align		4
        /*0024*/ 	.word	0xfffffffd
	.align		4
        /*0028*/ 	.word	0x00000000
	.align		4
        /*002c*/ 	.word	0xfffffffc


//--------------------- .nv.constant4             --------------------------
	.section	.nv.constant4,"a",@progbits
	.align	8
	.align		8
.nv.constant4:
        /*0000*/ 	.dword	$str
	.align		8
        /*0008*/ 	.dword	$str$1
	.align		8
        /*0010*/ 	.dword	$str$2
	.align		8
        /*0018*/ 	.dword	$str$3
	.align		8
        /*0020*/ 	.dword	$str$4
	.align		8
        /*0028*/ 	.dword	vprintf


//--------------------- .text._Z21CudaArray1D_AddNumberP7array_tf --------------------------
	.section	.text._Z21CudaArray1D_AddNumberP7array_tf,"ax",@progbits
	.align	128
        .global         _Z21CudaArray1D_AddNumberP7array_tf
        .type           _Z21CudaArray1D_AddNumberP7array_tf,@function
        .size           _Z21CudaArray1D_AddNumberP7array_tf,(.L_x_47 - _Z21CudaArray1D_AddNumberP7array_tf)
        .other          _Z21CudaArray1D_AddNumberP7array_tf,@"STO_CUDA_ENTRY STV_DEFAULT"
_Z21CudaArray1D_AddNumberP7array_tf:
.text._Z21CudaArray1D_AddNumberP7array_tf:
[----:B------:R-:W-:Y:S08]  /*0000*/  LDC R1, c[0x0][0x37c] ;  /* 0x0000df00ff017b82 */ /* 0x000ff00000000800 */
[----:B------:R-:W0:Y:S01]  /*0010*/  LDC.64 R4, c[0x0][0x380] ;  /* 0x0000e000ff047b82 */ /* 0x000e220000000a00 */
[----:B------:R-:W0:Y:S02]  /*0020*/  LDCU.64 UR4, c[0x0][0x358] ;  /* 0x00006b00ff0477ac */ /* 0x000e240008000a00 */
[----:B0-----:R-:W2:Y:S05]  /*0030*/  LDG.E.64 R2, desc[UR4][R4.64+0x8] ;  /* 0x0000080404027981 */ /* 0x001eaa000c1e1b00 */
[----:B------:R-:W0:Y:S01]  /*0040*/  S2UR UR6, SR_CTAID.X ;  /* 0x00000000000679c3 */ /* 0x000e220000002500 */
[----:B------:R-:W0:Y:S07]  /*0050*/  S2R R7, SR_TID.X ;  /* 0x0000000000077919 */ /* 0x000e2e0000002100 */
[----:B------:R-:W0:Y:S02]  /*0060*/  LDC R0, c[0x0][0x360] ;  /* 0x0000d800ff007b82 */ /* 0x000e240000000800 */
[----:B0-----:R-:W-:Y:S01]  /*0070*/  IMAD R7, R0, UR6, R7 ;  /* 0x0000000600077c24 */ /* 0x001fe2000f8e0207 */
[----:B------:R-:W0:Y:S03]  /*0080*/  LDCU UR6, c[0x0][0x388] ;  /* 0x00007100ff0677ac */ /* 0x000e260008000800 */
[----:B--2---:R-:W-:-:S05]  /*0090*/  IMAD.WIDE R2, R7, 0x4, R2 ;  /* 0x0000000407027825 */ /* 0x004fca00078e0202 */
[----:B------:R-:W0:Y:S02]  /*00a0*/  LDG.E R0, desc[UR4][R2.64] ;  /* 0x0000000402007981 */ /* 0x000e24000c1e1900 */
[----:B0-----:R-:W-:-:S05]  /*00b0*/  FADD R7, R0, UR6 ;  /* 0x0000000600077e21 */ /* 0x001fca0008000000 */
[----:B------:R-:W-:Y:S01]  /*00c0*/  STG.E desc[UR4][R2.64], R7 ;  /* 0x0000000702007986 */ /* 0x000fe2000c101904 */
[----:B------:R-:W-:Y:S05]  /*00d0*/  EXIT ;  /* 0x000000000000794d */ /* 0x000fea0003800000 */
.L_x_0:
[----:B------:R-:W-:-:S00]  /*00e0*/  BRA `(.L_x_0) ;  /* 0xfffffffc00fc7947 */ /* 0x000fc0000383ffff */
[----:B------:R-:W-:-:S00]  /*00f0*/  NOP ;  /* 0x0000000000007918 */ /* 0x000fc00000000000 */
        /* <DEDUP_REMOVED lines=8> */
.L_x_47:


//--------------------- .text._Z21CudaArray1D_GPU_PrintP7array_t --------------------------
	.section	.text._Z21CudaArray1D_GPU_PrintP7array_t,"ax",@progbits
	.align	128
        .global         _Z21CudaArray1D_GPU_PrintP7array_t
        .type           _Z21CudaArray1D_GPU_PrintP7array_t,@function
        .size           _Z21CudaArray1D_GPU_PrintP7array_t,(.L_x_48 - _Z21CudaArray1D_GPU_PrintP7array_t)
        .other          _Z21CudaArray1D_GPU_PrintP7array_t,@"STO_CUDA_ENTRY STV_DEFAULT"
_Z21CudaArray1D_GPU_PrintP7array_t:
.text._Z21CudaArray1D_GPU_PrintP7array_t:
[----:B------:R-:W0:Y:S01]  /*0000*/  LDC R1, c[0x0][0x37c] ;  /* 0x0000df00ff017b82 */ /* 0x000e220000000800 */
[----:B------:R-:W-:Y:S01]  /*0010*/  MOV R17, 0x28 ;  /* 0x0000002800117802 */ /* 0x000fe20000000f00 */
[----:B------:R-:W1:Y:S01]  /*0020*/  LDCU UR4, c[0x0][0x2f8] ;  /* 0x00005f00ff0477ac */ /* 0x000e620008000800 */
[----:B0-----:R-:W-:Y:S01]  /*0030*/  VIADD R1, R1, 0xfffffff8 ;  /* 0xfffffff801017836 */ /* 0x001fe20000000000 */
[----:B------:R-:W-:-:S04]  /*0040*/  CS2R R6, SRZ ;  /* 0x0000000000067805 */ /* 0x000fc8000001ff00 */
[----:B------:R0:W2:Y:S01]  /*0050*/  LDC.64 R8, c[0x4][R17] ;  /* 0x0100000011087b82 */ /* 0x0000a20000000a00 */
[----:B------:R-:W3:Y:S01]  /*0060*/  LDCU.64 UR6, c[0x4][0x20] ;  /* 0x01000400ff0677ac */ /* 0x000ee20008000a00 */
[----:B------:R-:W4:Y:S01]  /*0070*/  LDCU UR5, c[0x0][0x2fc] ;  /* 0x00005f80ff0577ac */ /* 0x000f220008000800 */
[----:B------:R-:W0:Y:S01]  /*0080*/  LDCU.64 UR36, c[0x0][0x358] ;  /* 0x00006b00ff2477ac */ /* 0x000e220008000a00 */
[----:B-1----:R-:W-:Y:S01]  /*0090*/  IADD3 R2, P0, PT, R1, UR4, RZ ;  /* 0x0000000401027c10 */ /* 0x002fe2000ff1e0ff */
[----:B---3--:R-:W-:Y:S02]  /*00a0*/  IMAD.U32 R4, RZ, RZ, UR6 ;  /* 0x00000006ff047e24 */ /* 0x008fe4000f8e00ff */
[----:B------:R-:W-:Y:S02]  /*00b0*/  IMAD.U32 R5, RZ, RZ, UR7 ;  /* 0x00000007ff057e24 */ /* 0x000fe4000f8e00ff */
[----:B0---4-:R-:W-:-:S08]  /*00c0*/  IMAD.X R16, RZ, RZ, UR5, P0 ;  /* 0x00000005ff107e24 */ /* 0x011fd000080e06ff */
[----:B------:R-:W-:-:S07]  /*00d0*/  LEPC R20, `(.L_x_1) ;  /* 0x000000001014794e */ /* 0x000fce0000000000 */
[----:B--2---:R-:W-:Y:S05]  /*00e0*/  CALL.ABS.NOINC R8 ;  /* 0x0000000008007343 */ /* 0x004fea0003c00000 */
.L_x_1:
[----:B------:R-:W0:Y:S01]  /*00f0*/  LDC.64 R8, c[0x0][0x380] ;  /* 0x0000e000ff087b82 */ /* 0x000e220000000a00 */
[----:B------:R-:W1:Y:S01]  /*0100*/  LDCU.64 UR4, c[0x4][0x10] ;  /* 0x01000200ff0477ac */ /* 0x000e620008000a00 */
[----:B0-----:R-:W2:Y:S06]  /*0110*/  LDG.E R8, desc[UR36][R8.64] ;  /* 0x0000002408087981 */ /* 0x001eac000c1e1900 */
[----:B------:R0:W3:Y:S01]  /*0120*/  LDC.64 R10, c[0x4][R17] ;  /* 0x01000000110a7b82 */ /* 0x0000e20000000a00 */
[----:B-1----:R-:W-:Y:S02]  /*0130*/  IMAD.U32 R4, RZ, RZ, UR4 ;  /* 0x00000004ff047e24 */ /* 0x002fe4000f8e00ff */
[----:B------:R-:W-:-:S02]  /*0140*/  IMAD.U32 R5, RZ, RZ, UR5 ;  /* 0x00000005ff057e24 */ /* 0x000fc4000f8e00ff */
[----:B------:R-:W-:Y:S02]  /*0150*/  IMAD.MOV.U32 R6, RZ, RZ, R2 ;  /* 0x000000ffff067224 */ /* 0x000fe400078e0002 */
[----:B------:R-:W-:Y:S01]  /*0160*/  IMAD.MOV.U32 R7, RZ, RZ, R16 ;  /* 0x000000ffff077224 */ /* 0x000fe200078e0010 */
[----:B--23--:R0:W-:Y:S06]  /*0170*/  STL [R1], R8 ;  /* 0x0000000801007387 */ /* 0x00c1ec0000100800 */
[----:B------:R-:W-:-:S07]  /*0180*/  LEPC R20, `(.L_x_2) ;  /* 0x000000001014794e */ /* 0x000fce0000000000 */
[----:B0-----:R-:W-:Y:S05]  /*0190*/  CALL.ABS.NOINC R10 ;  /* 0x000000000a007343 */ /* 0x001fea0003c00000 */
.L_x_2:
[----:B------:R-:W0:Y:S02]  /*01a0*/  LDC.64 R4, c[0x0][0x380] ;  /* 0x0000e000ff047b82 */ /* 0x000e240000000a00 */
[----:B0-----:R-:W2:Y:S02]  /*01b0*/  LDG.E R4, desc[UR36][R4.64] ;  /* 0x0000002404047981 */ /* 0x001ea4000c1e1900 */
[----:B--2---:R-:W-:-:S13]  /*01c0*/  ISETP.NE.AND P0, PT, R4, RZ, PT ;  /* 0x000000ff0400720c */ /* 0x004fda0003f05270 */
[----:B------:R-:W-:Y:S05]  /*01d0*/  @!P0 BRA `(.L_x_3) ;  /* 0x0000000000708947 */ /* 0x000fea0003800000 */
[----:B------:R-:W-:Y:S01]  /*01e0*/  BSSY.RECONVERGENT B6, `(.L_x_3) ;  /* 0x000001b000067945 */ /* 0x000fe20003800200 */
[----:B------:R-:W-:Y:S02]  /*01f0*/  IMAD.MOV.U32 R17, RZ, RZ, RZ ;  /* 0x000000ffff117224 */ /* 0x000fe400078e00ff */
[----:B------:R-:W-:-:S07]  /*0200*/  IMAD.MOV.U32 R18, RZ, RZ, RZ ;  /* 0x000000ffff127224 */ /* 0x000fce00078e00ff */
.L_x_5:
[----:B------:R-:W0:Y:S01]  /*0210*/  LDC.64 R6, c[0x0][0x380] ;  /* 0x0000e000ff067b82 */ /* 0x000e220000000a00 */
[----:B------:R-:W-:Y:S01]  /*0220*/  MOV R3, 0x28 ;  /* 0x0000002800037802 */ /* 0x000fe20000000f00 */
[----:B------:R-:W1:Y:S01]  /*0230*/  LDCU.64 UR4, c[0x4][URZ] ;  /* 0x01000000ff0477ac */ /* 0x000e620008000a00 */
[----:B0-----:R-:W2:Y:S02]  /*0240*/  LDG.E.64 R6, desc[UR36][R6.64+0x8] ;  /* 0x0000082406067981 */ /* 0x001ea4000c1e1b00 */
[----:B--2---:R-:W-:-:S04]  /*0250*/  LEA R10, P0, R17, R6, 0x2 ;  /* 0x00000006110a7211 */ /* 0x004fc800078010ff */
[----:B------:R-:W-:-:S05]  /*0260*/  LEA.HI.X R11, R17, R7, R18, 0x2, P0 ;  /* 0x00000007110b7211 */ /* 0x000fca00000f1412 */
[----:B------:R-:W2:Y:S01]  /*0270*/  LD.E R0, desc[UR36][R10.64] ;  /* 0x000000240a007980 */ /* 0x000ea2000c101900 */
[----:B------:R0:W3:Y:S01]  /*0280*/  LDC.64 R12, c[0x4][R3] ;  /* 0x01000000030c7b82 */ /* 0x0000e20000000a00 */
[----:B-1----:R-:W-:Y:S02]  /*0290*/  IMAD.U32 R4, RZ, RZ, UR4 ;  /* 0x00000004ff047e24 */ /* 0x002fe4000f8e00ff */
[----:B------:R-:W-:Y:S02]  /*02a0*/  IMAD.U32 R5, RZ, RZ, UR5 ;  /* 0x00000005ff057e24 */ /* 0x000fe4000f8e00ff */
[----:B------:R-:W-:Y:S02]  /*02b0*/  IMAD.MOV.U32 R6, RZ, RZ, R2 ;  /* 0x000000ffff067224 */ /* 0x000fe400078e0002 */
[----:B------:R-:W-:Y:S01]  /*02c0*/  IMAD.MOV.U32 R7, RZ, RZ, R16 ;  /* 0x000000ffff077224 */ /* 0x000fe200078e0010 */
[----:B--2---:R-:W1:Y:S02]  /*02d0*/  F2F.F64.F32 R8, R0 ;  /* 0x0000000000087310 */ /* 0x004e640000201800 */
[----:B-1-3--:R0:W-:Y:S04]  /*02e0*/  STL.64 [R1], R8 ;  /* 0x0000000801007387 */ /* 0x00a1e80000100a00 */
[----:B------:R-:W-:-:S07]  /*02f0*/  LEPC R20, `(.L_x_4) ;  /* 0x000000001014794e */ /* 0x000fce0000000000 */
[----:B0-----:R-:W-:Y:S05]  /*0300*/  CALL.ABS.NOINC R12 ;  /* 0x000000000c007343 */ /* 0x001fea0003c00000 */
.L_x_4:
[----:B------:R-:W0:Y:S02]  /*0310*/  LDC.64 R4, c[0x0][0x380] ;  /* 0x0000e000ff047b82 */ /* 0x000e240000000a00 */
[----:B0-----:R-:W2:Y:S01]  /*0320*/  LDG.E R4, desc[UR36][R4.64] ;  /* 0x0000002404047981 */ /* 0x001ea2000c1e1900 */
[----:B------:R-:W-:-:S05]  /*0330*/  IADD3 R17, P0, PT, R17, 0x1, RZ ;  /* 0x0000000111117810 */ /* 0x000fca0007f1e0ff */
[----:B------:R-:W-:Y:S01]  /*0340*/  IMAD.X R18, RZ, RZ, R18, P0 ;  /* 0x000000ffff127224 */ /* 0x000fe200000e0612 */
[----:B--2---:R-:W-:Y:S02]  /*0350*/  ISETP.GE.U32.AND P0, PT, R17, R4, PT ;  /* 0x000000041100720c */ /* 0x004fe40003f06070 */
[----:B------:R-:W-:-:S04]  /*0360*/  SHF.R.S32.HI R3, RZ, 0x1f, R4 ;  /* 0x0000001fff037819 */ /* 0x000fc80000011404 */
[----:B------:R-:W-:-:S13]  /*0370*/  ISETP.GE.U32.AND.EX P0, PT, R18, R3, PT, P0 ;  /* 0x000000031200720c */ /* 0x000fda0003f06100 */
[----:B------:R-:W-:Y:S05]  /*0380*/  @!P0 BRA `(.L_x_5) ;  /* 0xfffffffc00a08947 */ /* 0x000fea000383ffff */
[----:B------:R-:W-:Y:S05]  /*0390*/  BSYNC.RECONVERGENT B6 ;  /* 0x0000000000067941 */ /* 0x000fea0003800200 */
.L_x_3:
[----:B------:R-:W-:Y:S01]  /*03a0*/  MOV R0, 0x28 ;  /* 0x0000002800007802 */ /* 0x000fe20000000f00 */
[----:B------:R-:W0:Y:S01]  /*03b0*/  LDCU.64 UR4, c[0x4][0x8] ;  /* 0x01000100ff0477ac */ /* 0x000e220008000a00 */
[----:B------:R-:W-:Y:S02]  /*03c0*/  CS2R R6, SRZ ;  /* 0x0000000000067805 */ /* 0x000fe4000001ff00 */
[----:B------:R1:W2:Y:S01]  /*03d0*/  LDC.64 R2, c[0x4][R0] ;  /* 0x0100000000027b82 */ /* 0x0002a20000000a00 */
[----:B0-----:R-:W-:Y:S02]  /*03e0*/  IMAD.U32 R4, RZ, RZ, UR4 ;  /* 0x00000004ff047e24 */ /* 0x001fe4000f8e00ff */
[----:B-1----:R-:W-:-:S07]  /*03f0*/  IMAD.U32 R5, RZ, RZ, UR5 ;  /* 0x00000005ff057e24 */ /* 0x002fce000f8e00ff */
[----:B------:R-:W-:-:S07]  /*0400*/  LEPC R20, `(.L_x_6) ;  /* 0x000000001014794e */ /* 0x000fce0000000000 */
[----:B--2---:R-:W-:Y:S05]  /*0410*/  CALL.ABS.NOINC R2 ;  /* 0x0000000002007343 */ /* 0x004fea0003c00000 */
.L_x_6:
[----:B------:R-:W-:Y:S05]  /*0420*/  EXIT ;  /* 0x000000000000794d */ /* 0x000fea0003800000 */
.L_x_7:
        /* <DEDUP_REMOVED lines=13> */
.L_x_48:


//--------------------- .text._Z20CudaFloatArray_PrintPfi --------------------------
	.section	.text._Z20CudaFloatArray_PrintPfi,"ax",@progbits
	.align	128
        .global         _Z20CudaFloatArray_PrintPfi
        .type           _Z20CudaFloatArray_PrintPfi,@function
        .size           _Z20CudaFloatArray_PrintPfi,(.L_x_49 - _Z20CudaFloatArray_PrintPfi)
        .other          _Z20CudaFloatArray_PrintPfi,@"STO_CUDA_ENTRY STV_DEFAULT"
_Z20CudaFloatArray_PrintPfi:
.text._Z20CudaFloatArray_PrintPfi:
        /* <DEDUP_REMOVED lines=8> */
[----:B-1----:R-:W-:Y:S01]  /*0080*/  IADD3 R18, P0, PT, R1, UR4, RZ ;  /* 0x0000000401127c10 */ /* 0x002fe2000ff1e0ff */
[----:B---3--:R-:W-:Y:S02]  /*0090*/  IMAD.U32 R4, RZ, RZ, UR6 ;  /* 0x00000006ff047e24 */ /* 0x008fe4000f8e00ff */
[----:B------:R-:W-:Y:S02]  /*00a0*/  IMAD.U32 R5, RZ, RZ, UR7 ;  /* 0x00000007ff057e24 */ /* 0x000fe4000f8e00ff */
[----:B0---4-:R-:W-:-:S08]  /*00b0*/  IMAD.X R2, RZ, RZ, UR5, P0 ;  /* 0x00000005ff027e24 */ /* 0x011fd000080e06ff */
[----:B------:R-:W-:-:S07]  /*00c0*/  LEPC R20, `(.L_x_8) ;  /* 0x000000001014794e */ /* 0x000fce0000000000 */
[----:B--2---:R-:W-:Y:S05]  /*00d0*/  CALL.ABS.NOINC R8 ;  /* 0x0000000008007343 */ /* 0x004fea0003c00000 */
.L_x_8:
[----:B------:R-:W0:Y:S02]  /*00e0*/  LDCU UR6, c[0x0][0x388] ;  /* 0x00007100ff0677ac */ /* 0x000e240008000800 */
[----:B0-----:R-:W-:-:S09]  /*00f0*/  UISETP.NE.AND UP0, UPT, UR6, URZ, UPT ;  /* 0x000000ff0600728c */ /* 0x001fd2000bf05270 */
[----:B------:R-:W-:Y:S05]  /*0100*/  BRA.U !UP0, `(.L_x_9) ;  /* 0x0000001d082c7547 */ /* 0x000fea000b800000 */
[----:B------:R-:W0:Y:S01]  /*0110*/  LDC.64 R28, c[0x0][0x358] ;  /* 0x0000d600ff1c7b82 */ /* 0x000e220000000a00 */
[----:B------:R-:W-:Y:S01]  /*0120*/  UISETP.GE.U32.AND UP0, UPT, UR6, 0x10, UPT ;  /* 0x000000100600788c */ /* 0x000fe2000bf06070 */
[----:B------:R-:W-:Y:S02]  /*0130*/  IMAD.MOV.U32 R23, RZ, RZ, RZ ;  /* 0x000000ffff177224 */ /* 0x000fe400078e00ff */
[----:B------:R-:W-:-:S06]  /*0140*/  IMAD.MOV.U32 R24, RZ, RZ, RZ ;  /* 0x000000ffff187224 */ /* 0x000fcc00078e00ff */
[----:B------:R-:W-:Y:S05]  /*0150*/  BRA.U !UP0, `(.L_x_10) ;  /* 0x0000000d08a87547 */ /* 0x000fea000b800000 */
[----:B------:R-:W1:Y:S01]  /*0160*/  LDCU.64 UR4, c[0x0][0x380] ;  /* 0x00007000ff0477ac */ /* 0x000e620008000a00 */
[----:B------:R-:W-:Y:S01]  /*0170*/  BSSY.RECONVERGENT B6, `(.L_x_10) ;  /* 0x00000e8000067945 */ /* 0x000fe20003800200 */
[----:B------:R-:W-:Y:S02]  /*0180*/  USHF.R.S32.HI UR7, URZ, 0x1f, UR6 ;  /* 0x0000001fff077899 */ /* 0x000fe40008011406 */
[----:B------:R-:W-:-:S04]  /*0190*/  ULOP3.LUT UR6, UR6, 0xfffffff0, URZ, 0xc0, !UPT ;  /* 0xfffffff006067892 */ /* 0x000fc8000f8ec0ff */
[----:B------:R-:W-:Y:S02]  /*01a0*/  IMAD.U32 R24, RZ, RZ, UR7 ;  /* 0x00000007ff187e24 */ /* 0x000fe4000f8e00ff */
[----:B------:R-:W-:Y:S02]  /*01b0*/  IMAD.U32 R23, RZ, RZ, UR6 ;  /* 0x00000006ff177e24 */ /* 0x000fe4000f8e00ff */
[----:B------:R-:W-:Y:S02]  /*01c0*/  IMAD.U32 R25, RZ, RZ, UR6 ;  /* 0x00000006ff197e24 */ /* 0x000fe4000f8e00ff */
[----:B------:R-:W-:Y:S01]  /*01d0*/  IMAD.U32 R26, RZ, RZ, UR7 ;  /* 0x00000007ff1a7e24 */ /* 0x000fe2000f8e00ff */
[----:B-1----:R-:W-:-:S04]  /*01e0*/  UIADD3 UR4, UP0, UPT, UR4, 0x20, URZ ;  /* 0x0000002004047890 */ /* 0x002fc8000ff1e0ff */
[----:B------:R-:W-:Y:S02]  /*01f0*/  UIADD3.X UR5, UPT, UPT, URZ, UR5, URZ, UP0, !UPT ;  /* 0x00000005ff057290 */ /* 0x000fe400087fe4ff */
[----:B------:R-:W-:-:S04]  /*0200*/  IMAD.U32 R16, RZ, RZ, UR4 ;  /* 0x00000004ff107e24 */ /* 0x000fc8000f8e00ff */
[----:B------:R-:W-:-:S07]  /*0210*/  IMAD.U32 R17, RZ, RZ, UR5 ;  /* 0x00000005ff117e24 */ /* 0x000fce000f8e00ff */
.L_x_27:
[----:B0-----:R-:W-:Y:S02]  /*0220*/  R2UR UR4, R28 ;  /* 0x000000001c0472ca */ /* 0x001fe400000e0000 */
[----:B------:R-:W-:-:S13]  /*0230*/  R2UR UR5, R29 ;  /* 0x000000001d0572ca */ /* 0x000fda00000e0000 */
[----:B------:R-:W2:Y:S01]  /*0240*/  LDG.E R0, desc[UR4][R16.64+-0x20] ;  /* 0xffffe00410007981 */ /* 0x000ea2000c1e1900 */
[----:B------:R-:W0:Y:S01]  /*0250*/  LDCU UR4, c[0x0][0x2f8] ;  /* 0x00005f00ff0477ac */ /* 0x000e220008000800 */
[----:B------:R-:W-:Y:S01]  /*0260*/  MOV R8, 0x28 ;  /* 0x0000002800087802 */ /* 0x000fe20000000f00 */
[----:B------:R-:W-:Y:S01]  /*0270*/  IMAD.MOV.U32 R7, RZ, RZ, R2 ;  /* 0x000000ffff077224 */ /* 0x000fe200078e0002 */
[----:B------:R-:W-:Y:S02]  /*0280*/  IADD3 R25, P0, PT, R25, -0x10, RZ ;  /* 0xfffffff019197810 */ /* 0x000fe40007f1e0ff */
[----:B------:R-:W-:Y:S02]  /*0290*/  MOV R6, R18 ;  /* 0x0000001200067202 */ /* 0x000fe40000000f00 */
[----:B------:R-:W1:Y:S01]  /*02a0*/  LDC.64 R8, c[0x4][R8] ;  /* 0x0100000008087b82 */ /* 0x000e620000000a00 */
[----:B------:R-:W-:Y:S02]  /*02b0*/  IADD3.X R26, PT, PT, R26, -0x1, RZ, P0, !PT ;  /* 0xffffffff1a1a7810 */ /* 0x000fe400007fe4ff */
[----:B------:R-:W-:-:S04]  /*02c0*/  ISETP.NE.U32.AND P0, PT, R25, RZ, PT ;  /* 0x000000ff1900720c */ /* 0x000fc80003f05070 */
[----:B------:R-:W-:Y:S01]  /*02d0*/  ISETP.NE.AND.EX P0, PT, R26, RZ, PT, P0 ;  /* 0x000000ff1a00720c */ /* 0x000fe20003f05300 */
[----:B0-----:R-:W-:Y:S01]  /*02e0*/  VIADD R19, R18, -UR4 ;  /* 0x8000000412137c36 */ /* 0x001fe20008000000 */
[----:B------:R-:W0:Y:S02]  /*02f0*/  LDCU.64 UR4, c[0x4][URZ] ;  /* 0x01000000ff0477ac */ /* 0x000e240008000a00 */
[----:B------:R-:W-:Y:S01]  /*0300*/  P2R R27, PR, RZ, 0x1 ;  /* 0x00000001ff1b7803 */ /* 0x000fe20000000000 */
[----:B0-----:R-:W-:Y:S02]  /*0310*/  IMAD.U32 R4, RZ, RZ, UR4 ;  /* 0x00000004ff047e24 */ /* 0x001fe4000f8e00ff */
[----:B------:R-:W-:Y:S01]  /*0320*/  IMAD.U32 R5, RZ, RZ, UR5 ;  /* 0x00000005ff057e24 */ /* 0x000fe2000f8e00ff */
[----:B--2---:R-:W0:Y:S02]  /*0330*/  F2F.F64.F32 R10, R0 ;  /* 0x00000000000a7310 */ /* 0x004e240000201800 */
[----:B01----:R0:W-:Y:S04]  /*0340*/  STL.64 [R19], R10 ;  /* 0x0000000a13007387 */ /* 0x0031e80000100a00 */
[----:B------:R-:W-:-:S07]  /*0350*/  LEPC R20, `(.L_x_11) ;  /* 0x000000001014794e */ /* 0x000fce0000000000 */
[----:B0-----:R-:W-:Y:S05]  /*0360*/  CALL.ABS.NOINC R8 ;  /* 0x0000000008007343 */ /* 0x001fea0003c00000 */
.L_x_11:
[----:B------:R-:W-:Y:S02]  /*0370*/  R2UR UR4, R28 ;  /* 0x000000001c0472ca */ /* 0x000fe400000e0000 */
[----:B------:R-:W-:-:S13]  /*0380*/  R2UR UR5, R29 ;  /* 0x000000001d0572ca */ /* 0x000fda00000e0000 */
[----:B------:R-:W2:Y:S01]  /*0390*/  LDG.E R0, desc[UR4][R16.64+-0x1c] ;  /* 0xffffe40410007981 */ /* 0x000ea2000c1e1900 */
[----:B------:R-:W-:Y:S01]  /*03a0*/  MOV R22, 0x28 ;  /* 0x0000002800167802 */ /* 0x000fe20000000f00 */
[----:B------:R-:W0:Y:S01]  /*03b0*/  LDCU.64 UR4, c[0x4][URZ] ;  /* 0x01000000ff0477ac */ /* 0x000e220008000a00 */
[----:B------:R-:W-:Y:S02]  /*03c0*/  IMAD.MOV.U32 R6, RZ, RZ, R18 ;  /* 0x000000ffff067224 */ /* 0x000fe400078e0012 */
[----:B------:R1:W3:Y:S01]  /*03d0*/  LDC.64 R8, c[0x4][R22] ;  /* 0x0100000016087b82 */ /* 0x0002e20000000a00 */
[----:B------:R-:W-:Y:S02]  /*03e0*/  IMAD.MOV.U32 R7, RZ, RZ, R2 ;  /* 0x000000ffff077224 */ /* 0x000fe400078e0002 */
[----:B0-----:R-:W-:Y:S02]  /*03f0*/  IMAD.U32 R4, RZ, RZ, UR4 ;  /* 0x00000004ff047e24 */ /* 0x001fe4000f8e00ff */
[----:B------:R-:W-:Y:S01]  /*0400*/  IMAD.U32 R5, RZ, RZ, UR5 ;  /* 0x00000005ff057e24 */ /* 0x000fe2000f8e00ff */
[----:B--2---:R-:W0:Y:S02]  /*0410*/  F2F.F64.F32 R10, R0 ;  /* 0x00000000000a7310 */ /* 0x004e240000201800 */
[----:B0--3--:R1:W-:Y:S04]  /*0420*/  STL.64 [R19], R10 ;  /* 0x0000000a13007387 */ /* 0x0093e80000100a00 */
[----:B------:R-:W-:-:S07]  /*0430*/  LEPC R20, `(.L_x_12) ;  /* 0x000000001014794e */ /* 0x000fce0000000000 */
[----:B-1----:R-:W-:Y:S05]  /*0440*/  CALL.ABS.NOINC R8 ;  /* 0x0000000008007343 */ /* 0x002fea0003c00000 */
.L_x_12:
[----:B------:R-:W-:Y:S02]  /*0450*/  R2UR UR4, R28 ;  /* 0x000000001c0472ca */ /* 0x000fe400000e0000 */
[----:B------:R-:W-:-:S13]  /*0460*/  R2UR UR5, R29 ;  /* 0x000000001d0572ca */ /* 0x000fda00000e0000 */
[----:B------:R-:W2:Y:S01]  /*0470*/  LDG.E R0, desc[UR4][R16.64+-0x18] ;  /* 0xffffe80410007981 */ /* 0x000ea2000c1e1900 */
[----:B------:R0:W1:Y:S01]  /*0480*/  LDC.64 R8, c[0x4][R22] ;  /* 0x0100000016087b82 */ /* 0x0000620000000a00 */
[----:B------:R-:W3:Y:S01]  /*0490*/  LDCU.64 UR4, c[0x4][URZ] ;  /* 0x01000000ff0477ac */ /* 0x000ee20008000a00 */
[----:B------:R-:W-:Y:S02]  /*04a0*/  IMAD.MOV.U32 R6, RZ, RZ, R18 ;  /* 0x000000ffff067224 */ /* 0x000fe400078e0012 */
[----:B------:R-:W-:Y:S02]  /*04b0*/  IMAD.MOV.U32 R7, RZ, RZ, R2 ;  /* 0x000000ffff077224 */ /* 0x000fe400078e0002 */
[----:B---3--:R-:W-:Y:S02]  /*04c0*/  IMAD.U32 R4, RZ, RZ, UR4 ;  /* 0x00000004ff047e24 */ /* 0x008fe4000f8e00ff */
[----:B------:R-:W-:Y:S01]  /*04d0*/  IMAD.U32 R5, RZ, RZ, UR5 ;  /* 0x00000005ff057e24 */ /* 0x000fe2000f8e00ff */
[----:B--2---:R-:W2:Y:S02]  /*04e0*/  F2F.F64.F32 R10, R0 ;  /* 0x00000000000a7310 */ /* 0x004ea40000201800 */
[----:B-12---:R0:W-:Y:S04]  /*04f0*/  STL.64 [R19], R10 ;  /* 0x0000000a13007387 */ /* 0x0061e80000100a00 */
[----:B------:R-:W-:-:S07]  /*0500*/  LEPC R20, `(.L_x_13) ;  /* 0x000000001014794e */ /* 0x000fce0000000000 */
[----:B0-----:R-:W-:Y:S05]  /*0510*/  CALL.ABS.NOINC R8 ;  /* 0x0000000008007343 */ /* 0x001fea0003c00000 */
.L_x_13:
        /* <DEDUP_REMOVED lines=13> */
.L_x_14:
[----:B------:R-:W-:Y:S02]  /*05f0*/  R2UR UR4, R28 ;  /* 0x000000001c0472ca */ /* 0x000fe400000e0000 */
[----:B------:R-:W-:-:S13]  /*0600*/  R2UR UR5, R29 ;  /* 0x000000001d0572ca */ /* 0x000fda00000e0000 */
[----:B------:R-:W2:Y:S01]  /*0610*/  LDG.E R0, desc[UR4][R16.64+-0x10] ;  /* 0xfffff00410007981 */ /* 0x000ea2000c1e1900 */
[----:B------:R0:W1:Y:S01]  /*0620*/  LDC.64 R8, c[0x4][R22] ;  /* 0x0100000016087b82 */ /* 0x0000620000000a00 */
[----:B------:R-:W3:Y:S01]  /*0630*/  LDCU.64 UR4, c[0x4][URZ] ;  /* 0x01000000ff0477ac */ /* 0x000ee20008000a00 */
[----:B------:R-:W-:Y:S02]  /*0640*/  IMAD.MOV.U32 R6, RZ, RZ, R18 ;  /* 0x000000ffff067224 */ /* 0x000fe400078e0012 */
[----:B------:R-:W-:Y:S01]  /*0650*/  IMAD.MOV.U32 R7, RZ, RZ, R2 ;  /* 0x000000ffff077224 */ /* 0x000fe200078e0002 */
[----:B---3--:R-:W-:Y:S01]  /*0660*/  MOV R4, UR4 ;  /* 0x0000000400047c02 */ /* 0x008fe20008000f00 */
[----:B------:R-:W-:Y:S01]  /*0670*/  IMAD.U32 R5, RZ, RZ, UR5 ;  /* 0x00000005ff057e24 */ /* 0x000fe2000f8e00ff */
[----:B--2---:R-:W2:Y:S02]  /*0680*/  F2F.F64.F32 R10, R0 ;  /* 0x00000000000a7310 */ /* 0x004ea40000201800 */
[----:B-12---:R0:W-:Y:S04]  /*0690*/  STL.64 [R19], R10 ;  /* 0x0000000a13007387 */ /* 0x0061e80000100a00 */
[----:B------:R-:W-:-:S07]  /*06a0*/  LEPC R20, `(.L_x_15) ;  /* 0x000000001014794e */ /* 0x000fce0000000000 */
[----:B0-----:R-:W-:Y:S05]  /*06b0*/  CALL.ABS.NOINC R8 ;  /* 0x0000000008007343 */ /* 0x001fea0003c00000 */
.L_x_15:
        /* <DEDUP_REMOVED lines=13> */
.L_x_16:
        /* <DEDUP_REMOVED lines=13> */
.L_x_17:
[----:B------:R-:W-:Y:S02]  /*0860*/  R2UR UR4, R28 ;  /* 0x000000001c0472ca */ /* 0x000fe400000e0000 */
[----:B------:R-:W-:-:S13]  /*0870*/  R2UR UR5, R29 ;  /* 0x000000001d0572ca */ /* 0x000fda00000e0000 */
[----:B------:R-:W2:Y:S01]  /*0880*/  LDG.E R0, desc[UR4][R16.64+-0x4] ;  /* 0xfffffc0410007981 */ /* 0x000ea2000c1e1900 */
[----:B------:R0:W1:Y:S01]  /*0890*/  LDC.64 R8, c[0x4][R22] ;  /* 0x0100000016087b82 */ /* 0x0000620000000a00 */
[----:B------:R-:W3:Y:S01]  /*08a0*/  LDCU.64 UR4, c[0x4][URZ] ;  /* 0x01000000ff0477ac */ /* 0x000ee20008000a00 */
[----:B------:R-:W-:Y:S01]  /*08b0*/  MOV R6, R18 ;  /* 0x0000001200067202 */ /* 0x000fe20000000f00 */
[----:B------:R-:W-:Y:S02]  /*08c0*/  IMAD.MOV.U32 R7, RZ, RZ, R2 ;  /* 0x000000ffff077224 */ /* 0x000fe400078e0002 */
[----:B---3--:R-:W-:Y:S02]  /*08d0*/  IMAD.U32 R4, RZ, RZ, UR4 ;  /* 0x00000004ff047e24 */ /* 0x008fe4000f8e00ff */
[----:B------:R-:W-:Y:S01]  /*08e0*/  IMAD.U32 R5, RZ, RZ, UR5 ;  /* 0x00000005ff057e24 */ /* 0x000fe2000f8e00ff */
[----:B--2---:R-:W2:Y:S02]  /*08f0*/  F2F.F64.F32 R10, R0 ;  /* 0x00000000000a7310 */ /* 0x004ea40000201800 */
[----:B-12---:R0:W-:Y:S04]  /*0900*/  STL.64 [R19], R10 ;  /* 0x0000000a13007387 */ /* 0x0061e80000100a00 */
[----:B------:R-:W-:-:S07]  /*0910*/  LEPC R20, `(.L_x_18) ;  /* 0x000000001014794e */ /* 0x000fce0000000000 */
[----:B0-----:R-:W-:Y:S05]  /*0920*/  CALL.ABS.NOINC R8 ;  /* 0x0000000008007343 */ /* 0x001fea0003c00000 */
.L_x_18:
        /* <DEDUP_REMOVED lines=13> */
.L_x_19:
        /* <DEDUP_REMOVED lines=13> */
.L_x_20:
        /* <DEDUP_REMOVED lines=13> */
.L_x_21:
        /* <DEDUP_REMOVED lines=13> */
.L_x_22:
        /* <DEDUP_REMOVED lines=13> */
.L_x_23:
        /* <DEDUP_REMOVED lines=13> */
.L_x_24:
        /* <DEDUP_REMOVED lines=13> */
.L_x_25:
        /* <DEDUP_REMOVED lines=13> */
.L_x_26:
[----:B------:R-:W-:Y:S02]  /*0fb0*/  ISETP.NE.AND P6, PT, R27, RZ, PT ;  /* 0x000000ff1b00720c */ /* 0x000fe40003fc5270 */
[----:B------:R-:W-:-:S05]  /*0fc0*/  IADD3 R16, P0, PT, R16, 0x40, RZ ;  /* 0x0000004010107810 */ /* 0x000fca0007f1e0ff */
[----:B------:R-:W-:-:S06]  /*0fd0*/  IMAD.X R17, RZ, RZ, R17, P0 ;  /* 0x000000ffff117224 */ /* 0x000fcc00000e0611 */
[----:B------:R-:W-:Y:S05]  /*0fe0*/  @P6 BRA `(.L_x_27) ;  /* 0xfffffff0008c6947 */ /* 0x000fea000383ffff */
[----:B------:R-:W-:Y:S05]  /*0ff0*/  BSYNC.RECONVERGENT B6 ;  /* 0x0000000000067941 */ /* 0x000fea0003800200 */
.L_x_10:
[----:B------:R-:W1:Y:S01]  /*1000*/  LDCU UR4, c[0x0][0x388] ;  /* 0x00007100ff0477ac */ /* 0x000e620008000800 */
[----:B------:R-:W-:Y:S01]  /*1010*/  BSSY.RECONVERGENT B6, `(.L_x_9) ;  /* 0x00000da000067945 */ /* 0x000fe20003800200 */
[----:B-1----:R-:W-:-:S09]  /*1020*/  ULOP3.LUT UP0, URZ, UR4, 0xf, URZ, 0xc0, !UPT ;  /* 0x0000000f04ff7892 */ /* 0x002fd2000f80c0ff */
[----:B------:R-:W-:Y:S05]  /*1030*/  BRA.U !UP0, `(.L_x_28) ;  /* 0x0000000d085c7547 */ /* 0x000fea000b800000 */
[----:B------:R-:W-:-:S04]  /*1040*/  ULOP3.LUT UR4, UR4, 0xf, URZ, 0xc0, !UPT ;  /* 0x0000000f04047892 */ /* 0x000fc8000f8ec0ff */
[----:B------:R-:W-:-:S04]  /*1050*/  UIADD3 UR4, UP0, UPT, UR4, -0x1, URZ ;  /* 0xffffffff04047890 */ /* 0x000fc8000ff1e0ff */
[----:B------:R-:W-:Y:S02]  /*1060*/  UIADD3.X UR5, UPT, UPT, URZ, -0x1, URZ, UP0, !UPT ;  /* 0xffffffffff057890 */ /* 0x000fe400087fe4ff */
[----:B------:R-:W-:-:S04]  /*1070*/  UISETP.GE.U32.AND UP0, UPT, UR4, 0x7, UPT ;  /* 0x000000070400788c */ /* 0x000fc8000bf06070 */
[----:B------:R-:W-:-:S09]  /*1080*/  UISETP.GE.U32.AND.EX UP0, UPT, UR5, URZ, UPT, UP0 ;  /* 0x000000ff0500728c */ /* 0x000fd2000bf06100 */
[----:B------:R-:W-:Y:S05]  /*1090*/  BRA.U !UP0, `(.L_x_29) ;  /* 0x0000000508b87547 */ /* 0x000fea000b800000 */
[----:B------:R-:W1:Y:S01]  /*10a0*/  LDCU.64 UR4, c[0x0][0x380] ;  /* 0x00007000ff0477ac */ /* 0x000e620008000a00 */
[----:B0-----:R-:W-:Y:S02]  /*10b0*/  R2UR UR6, R28 ;  /* 0x000000001c0672ca */ /* 0x001fe400000e0000 */
[----:B------:R-:W-:Y:S02]  /*10c0*/  R2UR UR7, R29 ;  /* 0x000000001d0772ca */ /* 0x000fe400000e0000 */
[----:B-1----:R-:W-:-:S04]  /*10d0*/  LEA R16, P0, R23, UR4, 0x2 ;  /* 0x0000000417107c11 */ /* 0x002fc8000f8010ff */
[----:B------:R-:W-:Y:S01]  /*10e0*/  LEA.HI.X R17, R23, UR5, R24, 0x2, P0 ;  /* 0x0000000517117c11 */ /* 0x000fe200080f1418 */
[----:B------:R-:W0:Y:S06]  /*10f0*/  LDCU.64 UR4, c[0x4][URZ] ;  /* 0x01000000ff0477ac */ /* 0x000e2c0008000a00 */
[----:B------:R-:W2:Y:S01]  /*1100*/  LDG.E R0, desc[UR6][R16.64] ;  /* 0x0000000610007981 */ /* 0x000ea2000c1e1900 */
[----:B------:R-:W-:Y:S01]  /*1110*/  MOV R19, 0x28 ;  /* 0x0000002800137802 */ /* 0x000fe20000000f00 */
[----:B------:R-:W-:Y:S02]  /*1120*/  IMAD.MOV.U32 R6, RZ, RZ, R18 ;  /* 0x000000ffff067224 */ /* 0x000fe400078e0012 */
[----:B------:R-:W-:Y:S01]  /*1130*/  IMAD.MOV.U32 R7, RZ, RZ, R2 ;  /* 0x000000ffff077224 */ /* 0x000fe200078e0002 */
[----:B------:R1:W3:Y:S01]  /*1140*/  LDC.64 R8, c[0x4][R19] ;  /* 0x0100000013087b82 */ /* 0x0002e20000000a00 */
[----:B0-----:R-:W-:-:S02]  /*1150*/  IMAD.U32 R4, RZ, RZ, UR4 ;  /* 0x00000004ff047e24 */ /* 0x001fc4000f8e00ff */
[----:B------:R-:W-:Y:S01]  /*1160*/  IMAD.U32 R5, RZ, RZ, UR5 ;  /* 0x00000005ff057e24 */ /* 0x000fe2000f8e00ff */
[----:B--2---:R-:W0:Y:S02]  /*1170*/  F2F.F64.F32 R10, R0 ;  /* 0x00000000000a7310 */ /* 0x004e240000201800 */
[----:B0--3--:R1:W-:Y:S04]  /*1180*/  STL.64 [R1], R10 ;  /* 0x0000000a01007387 */ /* 0x0093e80000100a00 */
[----:B------:R-:W-:-:S07]  /*1190*/  LEPC R20, `(.L_x_30) ;  /* 0x000000001014794e */ /* 0x000fce0000000000 */
[----:B-1----:R-:W-:Y:S05]  /*11a0*/  CALL.ABS.NOINC R8 ;  /* 0x0000000008007343 */ /* 0x002fea0003c00000 */
.L_x_30:
[----:B------:R-:W-:Y:S02]  /*11b0*/  R2UR UR4, R28 ;  /* 0x000000001c0472ca */ /* 0x000fe400000e0000 */
[----:B------:R-:W-:-:S13]  /*11c0*/  R2UR UR5, R29 ;  /* 0x000000001d0572ca */ /* 0x000fda00000e0000 */
[----:B------:R-:W2:Y:S01]  /*11d0*/  LDG.E R0, desc[UR4][R16.64+0x4] ;  /* 0x0000040410007981 */ /* 0x000ea2000c1e1900 */
[----:B------:R0:W1:Y:S01]  /*11e0*/  LDC.64 R8, c[0x4][R19] ;  /* 0x0100000013087b82 */ /* 0x0000620000000a00 */
[----:B------:R-:W3:Y:S01]  /*11f0*/  LDCU.64 UR4, c[0x4][URZ] ;  /* 0x01000000ff0477ac */ /* 0x000ee20008000a00 */
[----:B------:R-:W-:Y:S01]  /*1200*/  IMAD.MOV.U32 R6, RZ, RZ, R18 ;  /* 0x000000ffff067224 */ /* 0x000fe200078e0012 */
[----:B------:R-:W-:Y:S01]  /*1210*/  MOV R7, R2 ;  /* 0x0000000200077202 */ /* 0x000fe20000000f00 */
[----:B---3--:R-:W-:Y:S02]  /*1220*/  IMAD.U32 R4, RZ, RZ, UR4 ;  /* 0x00000004ff047e24 */ /* 0x008fe4000f8e00ff */
[----:B------:R-:W-:Y:S01]  /*1230*/  IMAD.U32 R5, RZ, RZ, UR5 ;  /* 0x00000005ff057e24 */ /* 0x000fe2000f8e00ff */
[----:B--2---:R-:W2:Y:S02]  /*1240*/  F2F.F64.F32 R10, R0 ;  /* 0x00000000000a7310 */ /* 0x004ea40000201800 */
[----:B-12---:R0:W-:Y:S04]  /*1250*/  STL.64 [R1], R10 ;  /* 0x0000000a01007387 */ /* 0x0061e80000100a00 */
[----:B------:R-:W-:-:S07]  /*1260*/  LEPC R20, `(.L_x_31) ;  /* 0x000000001014794e */ /* 0x000fce0000000000 */
[----:B0-----:R-:W-:Y:S05]  /*1270*/  CALL.ABS.NOINC R8 ;  /* 0x0000000008007343 */ /* 0x001fea0003c00000 */
.L_x_31:
        /* <DEDUP_REMOVED lines=13> */
.L_x_32:
        /* <DEDUP_REMOVED lines=13> */
.L_x_33:
        /* <DEDUP_REMOVED lines=13> */
.L_x_34:
[----:B------:R-:W-:Y:S02]  /*14f0*/  R2UR UR4, R28 ;  /* 0x000000001c0472ca */ /* 0x000fe400000e0000 */
[----:B------:R-:W-:-:S13]  /*1500*/  R2UR UR5, R29 ;  /* 0x000000001d0572ca */ /* 0x000fda00000e0000 */
[----:B------:R-:W2:Y:S01]  /*1510*/  LDG.E R0, desc[UR4][R16.64+0x14] ;  /* 0x0000140410007981 */ /* 0x000ea2000c1e1900 */
[----:B------:R0:W1:Y:S01]  /*1520*/  LDC.64 R8, c[0x4][R19] ;  /* 0x0100000013087b82 */ /* 0x0000620000000a00 */
[----:B------:R-:W3:Y:S01]  /*1530*/  LDCU.64 UR4, c[0x4][URZ] ;  /* 0x01000000ff0477ac */ /* 0x000ee20008000a00 */
[----:B------:R-:W-:Y:S02]  /*1540*/  IMAD.MOV.U32 R6, RZ, RZ, R18 ;  /* 0x000000ffff067224 */ /* 0x000fe400078e0012 */
[----:B------:R-:W-:Y:S02]  /*1550*/  IMAD.MOV.U32 R7, RZ, RZ, R2 ;  /* 0x000000ffff077224 */ /* 0x000fe400078e0002 */
[----:B---3--:R-:W-:Y:S01]  /*1560*/  IMAD.U32 R4, RZ, RZ, UR4 ;  /* 0x00000004ff047e24 */ /* 0x008fe2000f8e00ff */
[----:B------:R-:W-:Y:S01]  /*1570*/  MOV R5, UR5 ;  /* 0x0000000500057c02 */ /* 0x000fe20008000f00 */
[----:B--2---:R-:W2:Y:S02]  /*1580*/  F2F.F64.F32 R10, R0 ;  /* 0x00000000000a7310 */ /* 0x004ea40000201800 */
[----:B-12---:R0:W-:Y:S04]  /*1590*/  STL.64 [R1], R10 ;  /* 0x0000000a01007387 */ /* 0x0061e80000100a00 */
[----:B------:R-:W-:-:S07]  /*15a0*/  LEPC R20, `(.L_x_35) ;  /* 0x000000001014794e */ /* 0x000fce0000000000 */
[----:B0-----:R-:W-:Y:S05]  /*15b0*/  CALL.ABS.NOINC R8 ;  /* 0x0000000008007343 */ /* 0x001fea0003c00000 */
.L_x_35:
        /* <DEDUP_REMOVED lines=13> */
.L_x_36:
        /* <DEDUP_REMOVED lines=13> */
.L_x_37:
[----:B------:R-:W-:-:S05]  /*1760*/  IADD3 R23, P0, PT, R23, 0x8, RZ ;  /* 0x0000000817177810 */ /* 0x000fca0007f1e0ff */
[----:B------:R-:W-:-:S08]  /*1770*/  IMAD.X R24, RZ, RZ, R24, P0 ;  /* 0x000000ffff187224 */ /* 0x000fd000000e0618 */
.L_x_29:
[----:B------:R-:W1:Y:S02]  /*1780*/  LDCU UR4, c[0x0][0x388] ;  /* 0x00007100ff0477ac */ /* 0x000e640008000800 */
        /* <DEDUP_REMOVED lines=19> */
[----:B0-----:R-:W-:Y:S01]  /*18c0*/  IMAD.U32 R4, RZ, RZ, UR4 ;  /* 0x00000004ff047e24 */ /* 0x001fe2000f8e00ff */
[----:B------:R-:W-:Y:S01]  /*18d0*/  MOV R5, UR5 ;  /* 0x0000000500057c02 */ /* 0x000fe20008000f00 */
[----:B--2---:R-:W0:Y:S02]  /*18e0*/  F2F.F64.F32 R10, R0 ;  /* 0x00000000000a7310 */ /* 0x004e240000201800 */
[----:B0--3--:R1:W-:Y:S04]  /*18f0*/  STL.64 [R1], R10 ;  /* 0x0000000a01007387 */ /* 0x0093e80000100a00 */
[----:B------:R-:W-:-:S07]  /*1900*/  LEPC R20, `(.L_x_39) ;  /* 0x000000001014794e */ /* 0x000fce0000000000 */
[----:B-1----:R-:W-:Y:S05]  /*1910*/  CALL.ABS.NOINC R8 ;  /* 0x0000000008007343 */ /* 0x002fea0003c00000 */
.L_x_39:
        /* <DEDUP_REMOVED lines=13> */
.L_x_40:
        /* <DEDUP_REMOVED lines=13> */
.L_x_41:
        /* <DEDUP_REMOVED lines=13> */
.L_x_42:
[----:B------:R-:W-:-:S05]  /*1b90*/  IADD3 R23, P0, PT, R23, 0x4, RZ ;  /* 0x0000000417177810 */ /* 0x000fca0007f1e0ff */
[----:B------:R-:W-:-:S08]  /*1ba0*/  IMAD.X R24, RZ, RZ, R24, P0 ;  /* 0x000000ffff187224 */ /* 0x000fd000000e0618 */
.L_x_38:
[----:B------:R-:W1:Y:S02]  /*1bb0*/  LDCU UR4, c[0x0][0x388] ;  /* 0x00007100ff0477ac */ /* 0x000e640008000800 */
[----:B-1----:R-:W-:-:S09]  /*1bc0*/  ULOP3.LUT UP0, URZ, UR4, 0x3, URZ, 0xc0, !UPT ;  /* 0x0000000304ff7892 */ /* 0x002fd2000f80c0ff */
[----:B------:R-:W-:Y:S05]  /*1bd0*/  BRA.U !UP0, `(.L_x_28) ;  /* 0x0000000108747547 */ /* 0x000fea000b800000 */
[----:B------:R-:W1:Y:S01]  /*1be0*/  LDCU.64 UR6, c[0x0][0x380] ;  /* 0x00007000ff0677ac */ /* 0x000e620008000a00 */
[----:B------:R-:W-:Y:S01]  /*1bf0*/  IMAD.MOV.U32 R16, RZ, RZ, RZ ;  /* 0x000000ffff107224 */ /* 0x000fe200078e00ff */
[----:B------:R-:W-:-:S06]  /*1c00*/  ULOP3.LUT UR4, UR4, 0x3, URZ, 0xc0, !UPT ;  /* 0x0000000304047892 */ /* 0x000fcc000f8ec0ff */
[----:B------:R-:W-:Y:S01]  /*1c10*/  IMAD.U32 R17, RZ, RZ, UR4 ;  /* 0x00000004ff117e24 */ /* 0x000fe2000f8e00ff */
[----:B-1----:R-:W-:-:S04]  /*1c20*/  LEA R22, P0, R23, UR6, 0x2 ;  /* 0x0000000617167c11 */ /* 0x002fc8000f8010ff */
[----:B------:R-:W-:-:S09]  /*1c30*/  LEA.HI.X R23, R23, UR7, R24, 0x2, P0 ;  /* 0x0000000717177c11 */ /* 0x000fd200080f1418 */
.L_x_44:
[----:B0-----:R-:W-:Y:S02]  /*1c40*/  R2UR UR4, R28 ;  /* 0x000000001c0472ca */ /* 0x001fe400000e0000 */
[----:B------:R-:W-:-:S13]  /*1c50*/  R2UR UR5, R29 ;  /* 0x000000001d0572ca */ /* 0x000fda00000e0000 */
[----:B------:R-:W2:Y:S01]  /*1c60*/  LDG.E R0, desc[UR4][R22.64] ;  /* 0x0000000416007981 */ /* 0x000ea2000c1e1900 */
[----:B------:R-:W-:Y:S01]  /*1c70*/  MOV R8, 0x28 ;  /* 0x0000002800087802 */ /* 0x000fe20000000f00 */
[----:B------:R-:W0:Y:S01]  /*1c80*/  LDCU.64 UR4, c[0x4][URZ] ;  /* 0x01000000ff0477ac */ /* 0x000e220008000a00 */
[----:B------:R-:W-:Y:S01]  /*1c90*/  IADD3 R17, P0, PT, R17, -0x1, RZ ;  /* 0xffffffff11117810 */ /* 0x000fe20007f1e0ff */
[----:B------:R-:W-:Y:S02]  /*1ca0*/  IMAD.MOV.U32 R6, RZ, RZ, R18 ;  /* 0x000000ffff067224 */ /* 0x000fe400078e0012 */
[----:B------:R-:W-:Y:S01]  /*1cb0*/  IMAD.MOV.U32 R7, RZ, RZ, R2 ;  /* 0x000000ffff077224 */ /* 0x000fe200078e0002 */
[----:B------:R-:W1:Y:S01]  /*1cc0*/  LDC.64 R8, c[0x4][R8] ;  /* 0x0100000008087b82 */ /* 0x000e620000000a00 */
[----:B------:R-:W-:Y:S02]  /*1cd0*/  IADD3.X R16, PT, PT, R16, -0x1, RZ, P0, !PT ;  /* 0xffffffff10107810 */ /* 0x000fe400007fe4ff */
[----:B------:R-:W-:-:S04]  /*1ce0*/  ISETP.NE.U32.AND P0, PT, R17, RZ, PT ;  /* 0x000000ff1100720c */ /* 0x000fc80003f05070 */
[----:B------:R-:W-:-:S04]  /*1cf0*/  ISETP.NE.AND.EX P0, PT, R16, RZ, PT, P0 ;  /* 0x000000ff1000720c */ /* 0x000fc80003f05300 */
[----:B------:R-:W-:Y:S01]  /*1d00*/  P2R R19, PR, RZ, 0x1 ;  /* 0x00000001ff137803 */ /* 0x000fe20000000000 */
[----:B0-----:R-:W-:Y:S02]  /*1d10*/  IMAD.U32 R4, RZ, RZ, UR4 ;  /* 0x00000004ff047e24 */ /* 0x001fe4000f8e00ff */
[----:B------:R-:W-:Y:S01]  /*1d20*/  IMAD.U32 R5, RZ, RZ, UR5 ;  /* 0x00000005ff057e24 */ /* 0x000fe2000f8e00ff */
[----:B--2---:R-:W0:Y:S02]  /*1d30*/  F2F.F64.F32 R10, R0 ;  /* 0x00000000000a7310 */ /* 0x004e240000201800 */
[----:B01----:R0:W-:Y:S04]  /*1d40*/  STL.64 [R1], R10 ;  /* 0x0000000a01007387 */ /* 0x0031e80000100a00 */
[----:B------:R-:W-:-:S07]  /*1d50*/  LEPC R20, `(.L_x_43) ;  /* 0x000000001014794e */ /* 0x000fce0000000000 */
[----:B0-----:R-:W-:Y:S05]  /*1d60*/  CALL.ABS.NOINC R8 ;  /* 0x0000000008007343 */ /* 0x001fea0003c00000 */
.L_x_43:
[----:B------:R-:W-:Y:S02]  /*1d70*/  ISETP.NE.AND P6, PT, R19, RZ, PT ;  /* 0x000000ff1300720c */ /* 0x000fe40003fc5270 */
[----:B------:R-:W-:-:S05]  /*1d80*/  IADD3 R22, P0, PT, R22, 0x4, RZ ;  /* 0x0000000416167810 */ /* 0x000fca0007f1e0ff */
[----:B------:R-:W-:-:S06]  /*1d90*/  IMAD.X R23, RZ, RZ, R23, P0 ;  /* 0x000000ffff177224 */ /* 0x000fcc00000e0617 */
[----:B------:R-:W-:Y:S05]  /*1da0*/  @P6 BRA `(.L_x_44) ;  /* 0xfffffffc00a46947 */ /* 0x000fea000383ffff */
.L_x_28:
[----:B------:R-:W-:Y:S05]  /*1db0*/  BSYNC.RECONVERGENT B6 ;  /* 0x0000000000067941 */ /* 0x000fea0003800200 */
.L_x_9:
[----:B------:R-:W-:Y:S01]  /*1dc0*/  MOV R0, 0x28 ;  /* 0x0000002800007802 */ /* 0x000fe20000000f00 */
[----:B------:R-:W1:Y:S01]  /*1dd0*/  LDCU.64 UR4, c[0x4][0x8] ;  /* 0x01000100ff0477ac */ /* 0x000e620008000a00 */
[----:B------:R-:W-:Y:S02]  /*1de0*/  CS2R R6, SRZ ;  /* 0x0000000000067805 */ /* 0x000fe4000001ff00 */
[----:B------:R2:W3:Y:S01]  /*1df0*/  LDC.64 R2, c[0x4][R0] ;  /* 0x0100000000027b82 */ /* 0x0004e20000000a00 */
[----:B-1----:R-:W-:Y:S02]  /*1e00*/  IMAD.U32 R4, RZ, RZ, UR4 ;  /* 0x00000004ff047e24 */ /* 0x002fe4000f8e00ff */
[----:B--2---:R-:W-:-:S07]  /*1e10*/  IMAD.U32 R5, RZ, RZ, UR5 ;  /* 0x00000005ff057e24 */ /* 0x004fce000f8e00ff */
[----:B------:R-:W-:-:S07]  /*1e20*/  LEPC R20, `(.L_x_45) ;  /* 0x000000001014794e */ /* 0x000fce0000000000 */
[----:B0--3--:R-:W-:Y:S05]  /*1e30*/  CALL.ABS.NOINC R2 ;  /* 0x0000000002007343 */ /* 0x009fea0003c00000 */
.L_x_45:
[----:B------:R-:W-:Y:S05]  /*1e40*/  EXIT ;  /* 0x000000000000794d */ /* 0x000fea0003800000 */
.L_x_46:
        /* <DEDUP_REMOVED lines=11> */
.L_x_49:


//--------------------- .nv.global.init           --------------------------
	.section	.nv.global.init,"aw",@progbits
.nv.global.init:
	.type		$str$1,@object
	.size		$str$1,($str - $str$1)
$str$1:
        /*0000*/ 	.byte	0x0a, 0x00
	.type		$str,@object
	.size		$str,($str$2 - $str)
$str:
        /*0002*/ 	.byte	0x25, 0x67, 0x20, 0x00
	.type		$str$2,@object
	.size		$str$2,($str$3 - $str$2)
$str$2:
        /*0006*/ 	.byte	0x73, 0x69, 0x7a, 0x65, 0x3d, 0x25, 0x64, 0x0a, 0x00
	.type		$str$3,@object
	.size		$str$3,($str$4 - $str$3)
$str$3:
        /*000f*/ 	.byte	0x43, 0x75, 0x64, 0x61, 0x46, 0x6c, 0x6f, 0x61, 0x74, 0x41, 0x72, 0x72, 0x61, 0x79, 0x5f, 0x50
        /*001f*/ 	.byte	0x72, 0x69, 0x6e, 0x74, 0x3a, 0x0a, 0x00
	.type		$str$4,@object
	.size		$str$4,(.L_4 - $str$4)
$str$4:
        /*0026*/ 	.byte	0x43, 0x75, 0x64, 0x61, 0x41, 0x72, 0x72, 0x61, 0x79, 0x31, 0x44, 0x5f, 0x47, 0x50, 0x55, 0x5f
        /*0036*/ 	.byte	0x50, 0x72, 0x69, 0x6e, 0x74, 0x3a, 0x0a, 0x00
.L_4:


//--------------------- .nv.shared.reserved.0     --------------------------
	.section	.nv.shared.reserved.0,"aw",@nobits
	.weak		__nv_reservedSMEM_offset_0_alias
	.size		__nv_reservedSMEM_offset_0_alias, 0, 64
	.other		__nv_reservedSMEM_offset_0_alias,@"STO_CUDA_RESERVED_SHARED STV_DEFAULT"
__nv_reservedSMEM_offset_0_alias:
	.zero		0
	.zero		64


//--------------------- .nv.constant0._Z21CudaArray1D_AddNumberP7array_tf --------------------------
	.section	.nv.constant0._Z21CudaArray1D_AddNumberP7array_tf,"a",@progbits
	.sectionflags	@""
	.align	4
.nv.constant0._Z21CudaArray1D_AddNumberP7array_tf:
	.zero		908


//--------------------- .nv.constant0._Z21CudaArray1D_GPU_PrintP7array_t --------------------------
	.section	.nv.constant0._Z21CudaArray1D_GPU_PrintP7array_t,"a",@progbits
	.sectionflags	@""
	.align	4
.nv.constant0._Z21CudaArray1D_GPU_PrintP7array_t:
	.zero		904


//--------------------- .nv.constant0._Z20CudaFloatArray_PrintPfi --------------------------
	.section	.nv.constant0._Z20CudaFloatArray_PrintPfi,"a",@progbits
	.sectionflags	@""
	.align	4
.nv.constant0._Z20CudaFloatArray_PrintPfi:
	.zero		908


//--------------------- SYMBOLS --------------------------

	.type		.nv.reservedSmem.offset0,@object
	.size		.nv.reservedSmem.offset0,0x4
	.type		vprintf,@function
